//
// Generated by NVIDIA NVVM Compiler
//
// Compiler Build ID: CL-36424714
// Cuda compilation tools, release 13.0, V13.0.88
// Based on NVVM 20.0.0
//

.version 9.0
.target sm_100
.address_size 64

	// .globl	NearestNeighborKernel
.func  (.param .b64 func_retval0) __internal_accurate_pow
(
	.param .b64 __internal_accurate_pow_param_0
)
;

.visible .entry NearestNeighborKernel(
	.param .u64 .ptr .align 1 NearestNeighborKernel_param_0,
	.param .u64 .ptr .align 1 NearestNeighborKernel_param_1,
	.param .u64 .ptr .align 1 NearestNeighborKernel_param_2,
	.param .u64 .ptr .align 1 NearestNeighborKernel_param_3,
	.param .u64 .ptr .align 1 NearestNeighborKernel_param_4,
	.param .u64 .ptr .align 1 NearestNeighborKernel_param_5
)
{
	.reg .pred 	%p<57>;
	.reg .b32 	%r<75>;
	.reg .b32 	%f<28>;
	.reg .b64 	%rd<35>;
	.reg .b64 	%fd<74>;

	ld.param.u64 	%rd14, [NearestNeighborKernel_param_0];
	ld.param.u64 	%rd15, [NearestNeighborKernel_param_1];
	ld.param.u64 	%rd16, [NearestNeighborKernel_param_2];
	ld.param.u64 	%rd17, [NearestNeighborKernel_param_3];
	ld.param.u64 	%rd18, [NearestNeighborKernel_param_4];
	mov.u32 	%r19, %tid.x;
	mov.u32 	%r20, %ctaid.x;
	mov.u32 	%r21, %ntid.x;
	mad.lo.s32 	%r1, %r20, %r21, %r19;
	setp.gt.s32 	%p2, %r1, 999;
	@%p2 bra 	$L__BB0_35;
	cvta.to.global.u64 	%rd20, %rd14;
	cvta.to.global.u64 	%rd21, %rd15;
	mul.wide.s32 	%rd22, %r1, 4;
	add.s64 	%rd1, %rd20, %rd22;
	mov.f64 	%fd27, 0d4000000000000000;
	{
	.reg .b32 %temp; 
	mov.b64 	{%temp, %r2}, %fd27;
	}
	and.b32  	%r3, %r2, 2146435072;
	setp.eq.s32 	%p3, %r3, 1062207488;
	setp.lt.s32 	%p4, %r2, 0;
	selp.b32 	%r4, 0, 2146435072, %p4;
	and.b32  	%r24, %r2, 2147483647;
	setp.ne.s32 	%p5, %r24, 1071644672;
	and.pred  	%p1, %p3, %p5;
	add.s64 	%rd2, %rd21, %rd22;
	cvta.to.global.u64 	%rd23, %rd16;
	add.s64 	%rd34, %rd23, 4;
	cvta.to.global.u64 	%rd24, %rd17;
	add.s64 	%rd33, %rd24, 4;
	cvta.to.global.u64 	%rd25, %rd18;
	add.s64 	%rd32, %rd25, 4;
	neg.s32 	%r70, %r1;
	mov.f32 	%f27, 0f7F7FFFEE;
	mov.b32 	%r71, 1;
$L__BB0_2:
	setp.eq.s32 	%p6, %r70, 0;
	@%p6 bra 	$L__BB0_18;
	setp.lt.s32 	%p7, %r2, 0;
	setp.eq.s32 	%p8, %r3, 1062207488;
	ld.global.f32 	%f13, [%rd1];
	ld.global.f32 	%f14, [%rd34+-4];
	sub.f32 	%f2, %f13, %f14;
	cvt.f64.f32 	%fd1, %f2;
	{
	.reg .b32 %temp; 
	mov.b64 	{%temp, %r9}, %fd1;
	}
	abs.f64 	%fd2, %fd1;
	{ // callseq 0, 0
	.param .b64 param0;
	st.param.f64 	[param0], %fd2;
	.param .b64 retval0;
	call.uni (retval0), 
	__internal_accurate_pow, 
	(
	param0
	);
	ld.param.f64 	%fd28, [retval0];
	} // callseq 0
	setp.lt.s32 	%p10, %r9, 0;
	neg.f64 	%fd30, %fd28;
	selp.f64 	%fd31, %fd30, %fd28, %p8;
	selp.f64 	%fd32, %fd31, %fd28, %p10;
	setp.eq.f32 	%p11, %f2, 0f00000000;
	selp.b32 	%r25, %r9, 0, %p8;
	or.b32  	%r26, %r25, 2146435072;
	selp.b32 	%r27, %r26, %r25, %p7;
	mov.b32 	%r28, 0;
	mov.b64 	%fd33, {%r28, %r27};
	selp.f64 	%fd70, %fd33, %fd32, %p11;
	add.f64 	%fd34, %fd1, 0d4000000000000000;
	{
	.reg .b32 %temp; 
	mov.b64 	{%temp, %r29}, %fd34;
	}
	and.b32  	%r30, %r29, 2146435072;
	setp.ne.s32 	%p12, %r30, 2146435072;
	@%p12 bra 	$L__BB0_8;
	setp.num.f32 	%p13, %f2, %f2;
	@%p13 bra 	$L__BB0_6;
	mov.f64 	%fd35, 0d4000000000000000;
	add.rn.f64 	%fd70, %fd1, %fd35;
	bra.uni 	$L__BB0_8;
$L__BB0_6:
	setp.neu.f64 	%p14, %fd2, 0d7FF0000000000000;
	@%p14 bra 	$L__BB0_8;
	setp.lt.s32 	%p15, %r9, 0;
	or.b32  	%r31, %r4, -2147483648;
	selp.b32 	%r32, %r31, %r4, %p1;
	selp.b32 	%r33, %r32, %r4, %p15;
	mov.b32 	%r34, 0;
	mov.b64 	%fd70, {%r34, %r33};
$L__BB0_8:
	setp.lt.s32 	%p16, %r2, 0;
	setp.eq.s32 	%p17, %r3, 1062207488;
	setp.eq.f32 	%p19, %f2, 0f3F800000;
	selp.f64 	%fd7, 0d3FF0000000000000, %fd70, %p19;
	ld.global.f32 	%f15, [%rd2];
	ld.global.f32 	%f16, [%rd33+-4];
	sub.f32 	%f3, %f15, %f16;
	cvt.f64.f32 	%fd8, %f3;
	{
	.reg .b32 %temp; 
	mov.b64 	{%temp, %r10}, %fd8;
	}
	abs.f64 	%fd9, %fd8;
	{ // callseq 1, 0
	.param .b64 param0;
	st.param.f64 	[param0], %fd9;
	.param .b64 retval0;
	call.uni (retval0), 
	__internal_accurate_pow, 
	(
	param0
	);
	ld.param.f64 	%fd36, [retval0];
	} // callseq 1
	setp.lt.s32 	%p20, %r10, 0;
	neg.f64 	%fd38, %fd36;
	selp.f64 	%fd39, %fd38, %fd36, %p17;
	selp.f64 	%fd40, %fd39, %fd36, %p20;
	setp.eq.f32 	%p21, %f3, 0f00000000;
	selp.b32 	%r35, %r10, 0, %p17;
	or.b32  	%r36, %r35, 2146435072;
	selp.b32 	%r37, %r36, %r35, %p16;
	mov.b32 	%r38, 0;
	mov.b64 	%fd41, {%r38, %r37};
	selp.f64 	%fd71, %fd41, %fd40, %p21;
	add.f64 	%fd42, %fd8, 0d4000000000000000;
	{
	.reg .b32 %temp; 
	mov.b64 	{%temp, %r39}, %fd42;
	}
	and.b32  	%r40, %r39, 2146435072;
	setp.ne.s32 	%p22, %r40, 2146435072;
	@%p22 bra 	$L__BB0_13;
	setp.num.f32 	%p23, %f3, %f3;
	@%p23 bra 	$L__BB0_11;
	mov.f64 	%fd43, 0d4000000000000000;
	add.rn.f64 	%fd71, %fd8, %fd43;
	bra.uni 	$L__BB0_13;
$L__BB0_11:
	setp.neu.f64 	%p24, %fd9, 0d7FF0000000000000;
	@%p24 bra 	$L__BB0_13;
	setp.lt.s32 	%p25, %r10, 0;
	or.b32  	%r41, %r4, -2147483648;
	selp.b32 	%r42, %r41, %r4, %p1;
	selp.b32 	%r43, %r42, %r4, %p25;
	mov.b32 	%r44, 0;
	mov.b64 	%fd71, {%r44, %r43};
$L__BB0_13:
	setp.eq.f32 	%p26, %f3, 0f3F800000;
	selp.f64 	%fd44, 0d3FF0000000000000, %fd71, %p26;
	add.f64 	%fd45, %fd7, %fd44;
	sqrt.rn.f64 	%fd46, %fd45;
	cvt.rn.f32.f64 	%f17, %fd46;
	setp.gt.f32 	%p27, %f27, %f17;
	add.s32 	%r45, %r71, -1;
	selp.b32 	%r74, %r45, %r74, %p27;
	selp.f32 	%f27, %f17, %f27, %p27;
	cvt.f64.f32 	%fd47, %f27;
	setp.geu.f64 	%p28, %fd47, 0d3F947AE147AE147B;
	@%p28 bra 	$L__BB0_18;
	ld.param.u64 	%rd30, [NearestNeighborKernel_param_5];
	cvta.to.global.u64 	%rd26, %rd30;
	mul.wide.s32 	%rd27, %r74, 4;
	add.s64 	%rd9, %rd26, %rd27;
	ld.global.f32 	%f5, [%rd9];
	cvt.f64.f32 	%fd48, %f5;
	setp.leu.f64 	%p29, %fd48, 0d3F50624DD2F1A9FC;
	@%p29 bra 	$L__BB0_18;
	ld.global.f32 	%f18, [%rd32+-4];
	setp.geu.f32 	%p30, %f18, %f5;
	@%p30 bra 	$L__BB0_17;
	mov.b32 	%r47, 0;
	st.global.u32 	[%rd32+-4], %r47;
	bra.uni 	$L__BB0_18;
$L__BB0_17:
	mov.b32 	%r46, 0;
	st.global.u32 	[%rd9], %r46;
$L__BB0_18:
	setp.eq.s32 	%p31, %r70, -1;
	@%p31 bra 	$L__BB0_34;
	setp.lt.s32 	%p32, %r2, 0;
	setp.eq.s32 	%p33, %r3, 1062207488;
	ld.global.f32 	%f19, [%rd1];
	ld.global.f32 	%f20, [%rd34];
	sub.f32 	%f7, %f19, %f20;
	cvt.f64.f32 	%fd14, %f7;
	{
	.reg .b32 %temp; 
	mov.b64 	{%temp, %r13}, %fd14;
	}
	abs.f64 	%fd15, %fd14;
	{ // callseq 2, 0
	.param .b64 param0;
	st.param.f64 	[param0], %fd15;
	.param .b64 retval0;
	call.uni (retval0), 
	__internal_accurate_pow, 
	(
	param0
	);
	ld.param.f64 	%fd49, [retval0];
	} // callseq 2
	setp.lt.s32 	%p35, %r13, 0;
	neg.f64 	%fd51, %fd49;
	selp.f64 	%fd52, %fd51, %fd49, %p33;
	selp.f64 	%fd53, %fd52, %fd49, %p35;
	setp.eq.f32 	%p36, %f7, 0f00000000;
	selp.b32 	%r48, %r13, 0, %p33;
	or.b32  	%r49, %r48, 2146435072;
	selp.b32 	%r50, %r49, %r48, %p32;
	mov.b32 	%r51, 0;
	mov.b64 	%fd54, {%r51, %r50};
	selp.f64 	%fd72, %fd54, %fd53, %p36;
	add.f64 	%fd55, %fd14, 0d4000000000000000;
	{
	.reg .b32 %temp; 
	mov.b64 	{%temp, %r52}, %fd55;
	}
	and.b32  	%r53, %r52, 2146435072;
	setp.ne.s32 	%p37, %r53, 2146435072;
	@%p37 bra 	$L__BB0_24;
	setp.nan.f32 	%p38, %f7, %f7;
	@%p38 bra 	$L__BB0_23;
	setp.neu.f64 	%p39, %fd15, 0d7FF0000000000000;
	@%p39 bra 	$L__BB0_24;
	setp.lt.s32 	%p40, %r13, 0;
	or.b32  	%r54, %r4, -2147483648;
	selp.b32 	%r55, %r54, %r4, %p1;
	selp.b32 	%r56, %r55, %r4, %p40;
	mov.b32 	%r57, 0;
	mov.b64 	%fd72, {%r57, %r56};
	bra.uni 	$L__BB0_24;
$L__BB0_23:
	mov.f64 	%fd56, 0d4000000000000000;
	add.rn.f64 	%fd72, %fd14, %fd56;
$L__BB0_24:
	setp.lt.s32 	%p41, %r2, 0;
	setp.eq.s32 	%p42, %r3, 1062207488;
	setp.eq.f32 	%p44, %f7, 0f3F800000;
	selp.f64 	%fd20, 0d3FF0000000000000, %fd72, %p44;
	ld.global.f32 	%f21, [%rd2];
	ld.global.f32 	%f22, [%rd33];
	sub.f32 	%f8, %f21, %f22;
	cvt.f64.f32 	%fd21, %f8;
	{
	.reg .b32 %temp; 
	mov.b64 	{%temp, %r14}, %fd21;
	}
	abs.f64 	%fd22, %fd21;
	{ // callseq 3, 0
	.param .b64 param0;
	st.param.f64 	[param0], %fd22;
	.param .b64 retval0;
	call.uni (retval0), 
	__internal_accurate_pow, 
	(
	param0
	);
	ld.param.f64 	%fd57, [retval0];
	} // callseq 3
	setp.lt.s32 	%p45, %r14, 0;
	neg.f64 	%fd59, %fd57;
	selp.f64 	%fd60, %fd59, %fd57, %p42;
	selp.f64 	%fd61, %fd60, %fd57, %p45;
	setp.eq.f32 	%p46, %f8, 0f00000000;
	selp.b32 	%r58, %r14, 0, %p42;
	or.b32  	%r59, %r58, 2146435072;
	selp.b32 	%r60, %r59, %r58, %p41;
	mov.b32 	%r61, 0;
	mov.b64 	%fd62, {%r61, %r60};
	selp.f64 	%fd73, %fd62, %fd61, %p46;
	add.f64 	%fd63, %fd21, 0d4000000000000000;
	{
	.reg .b32 %temp; 
	mov.b64 	{%temp, %r62}, %fd63;
	}
	and.b32  	%r63, %r62, 2146435072;
	setp.ne.s32 	%p47, %r63, 2146435072;
	@%p47 bra 	$L__BB0_29;
	setp.nan.f32 	%p48, %f8, %f8;
	@%p48 bra 	$L__BB0_28;
	setp.neu.f64 	%p49, %fd22, 0d7FF0000000000000;
	@%p49 bra 	$L__BB0_29;
	setp.lt.s32 	%p50, %r14, 0;
	or.b32  	%r64, %r4, -2147483648;
	selp.b32 	%r65, %r64, %r4, %p1;
	selp.b32 	%r66, %r65, %r4, %p50;
	mov.b32 	%r67, 0;
	mov.b64 	%fd73, {%r67, %r66};
	bra.uni 	$L__BB0_29;
$L__BB0_28:
	mov.f64 	%fd64, 0d4000000000000000;
	add.rn.f64 	%fd73, %fd21, %fd64;
$L__BB0_29:
	setp.eq.f32 	%p51, %f8, 0f3F800000;
	selp.f64 	%fd65, 0d3FF0000000000000, %fd73, %p51;
	add.f64 	%fd66, %fd20, %fd65;
	sqrt.rn.f64 	%fd67, %fd66;
	cvt.rn.f32.f64 	%f23, %fd67;
	setp.gt.f32 	%p52, %f27, %f23;
	selp.b32 	%r74, %r71, %r74, %p52;
	selp.f32 	%f27, %f23, %f27, %p52;
	cvt.f64.f32 	%fd68, %f27;
	setp.geu.f64 	%p53, %fd68, 0d3F947AE147AE147B;
	@%p53 bra 	$L__BB0_34;
	ld.param.u64 	%rd31, [NearestNeighborKernel_param_5];
	cvta.to.global.u64 	%rd28, %rd31;
	mul.wide.s32 	%rd29, %r74, 4;
	add.s64 	%rd10, %rd28, %rd29;
	ld.global.f32 	%f10, [%rd10];
	cvt.f64.f32 	%fd69, %f10;
	setp.leu.f64 	%p54, %fd69, 0d3F50624DD2F1A9FC;
	@%p54 bra 	$L__BB0_34;
	ld.global.f32 	%f24, [%rd32];
	setp.lt.f32 	%p55, %f24, %f10;
	@%p55 bra 	$L__BB0_33;
	mov.b32 	%r68, 0;
	st.global.u32 	[%rd10], %r68;
	bra.uni 	$L__BB0_34;
$L__BB0_33:
	mov.b32 	%r69, 0;
	st.global.u32 	[%rd32], %r69;
$L__BB0_34:
	add.s32 	%r71, %r71, 2;
	add.s64 	%rd34, %rd34, 8;
	add.s64 	%rd33, %rd33, 8;
	add.s64 	%rd32, %rd32, 8;
	add.s32 	%r70, %r70, 2;
	setp.ne.s32 	%p56, %r71, 1001;
	@%p56 bra 	$L__BB0_2;
$L__BB0_35:
	ret;

}
.func  (.param .b64 func_retval0) __internal_accurate_pow(
	.param .b64 __internal_accurate_pow_param_0
)
{
	.reg .pred 	%p<8>;
	.reg .b32 	%r<49>;
	.reg .b32 	%f<3>;
	.reg .b64 	%fd<109>;

	ld.param.f64 	%fd10, [__internal_accurate_pow_param_0];
	{
	.reg .b32 %temp; 
	mov.b64 	{%temp, %r46}, %fd10;
	}
	{
	.reg .b32 %temp; 
	mov.b64 	{%r45, %temp}, %fd10;
	}
	shr.u32 	%r47, %r46, 20;
	setp.gt.u32 	%p1, %r46, 1048575;
	@%p1 bra 	$L__BB1_2;
	mul.f64 	%fd11, %fd10, 0d4350000000000000;
	{
	.reg .b32 %temp; 
	mov.b64 	{%temp, %r46}, %fd11;
	}
	{
	.reg .b32 %temp; 
	mov.b64 	{%r45, %temp}, %fd11;
	}
	shr.u32 	%r16, %r46, 20;
	add.s32 	%r47, %r16, -54;
$L__BB1_2:
	add.s32 	%r48, %r47, -1023;
	and.b32  	%r17, %r46, -2146435073;
	or.b32  	%r18, %r17, 1072693248;
	mov.b64 	%fd107, {%r45, %r18};
	setp.lt.u32 	%p2, %r18, 1073127583;
	@%p2 bra 	$L__BB1_4;
	{
	.reg .b32 %temp; 
	mov.b64 	{%r19, %temp}, %fd107;
	}
	{
	.reg .b32 %temp; 
	mov.b64 	{%temp, %r20}, %fd107;
	}
	add.s32 	%r21, %r20, -1048576;
	mov.b64 	%fd107, {%r19, %r21};
	add.s32 	%r48, %r47, -1022;
$L__BB1_4:
	add.f64 	%fd12, %fd107, 0dBFF0000000000000;
	add.f64 	%fd13, %fd107, 0d3FF0000000000000;
	rcp.approx.ftz.f64 	%fd14, %fd13;
	neg.f64 	%fd15, %fd13;
	fma.rn.f64 	%fd16, %fd15, %fd14, 0d3FF0000000000000;
	fma.rn.f64 	%fd17, %fd16, %fd16, %fd16;
	fma.rn.f64 	%fd18, %fd17, %fd14, %fd14;
	mul.f64 	%fd19, %fd12, %fd18;
	fma.rn.f64 	%fd20, %fd12, %fd18, %fd19;
	mul.f64 	%fd21, %fd20, %fd20;
	fma.rn.f64 	%fd22, %fd21, 0d3EB0F5FF7D2CAFE2, 0d3ED0F5D241AD3B5A;
	fma.rn.f64 	%fd23, %fd22, %fd21, 0d3EF3B20A75488A3F;
	fma.rn.f64 	%fd24, %fd23, %fd21, 0d3F1745CDE4FAECD5;
	fma.rn.f64 	%fd25, %fd24, %fd21, 0d3F3C71C7258A578B;
	fma.rn.f64 	%fd26, %fd25, %fd21, 0d3F6249249242B910;
	fma.rn.f64 	%fd27, %fd26, %fd21, 0d3F89999999999DFB;
	sub.f64 	%fd28, %fd12, %fd20;
	add.f64 	%fd29, %fd28, %fd28;
	neg.f64 	%fd30, %fd20;
	fma.rn.f64 	%fd31, %fd30, %fd12, %fd29;
	mul.f64 	%fd32, %fd18, %fd31;
	fma.rn.f64 	%fd33, %fd21, %fd27, 0d3FB5555555555555;
	mov.f64 	%fd34, 0d3FB5555555555555;
	sub.f64 	%fd35, %fd34, %fd33;
	fma.rn.f64 	%fd36, %fd21, %fd27, %fd35;
	add.f64 	%fd37, %fd36, 0dBC46A4CB00B9E7B0;
	add.f64 	%fd38, %fd33, %fd37;
	sub.f64 	%fd39, %fd33, %fd38;
	add.f64 	%fd40, %fd37, %fd39;
	mul.rn.f64 	%fd41, %fd20, %fd20;
	neg.f64 	%fd42, %fd41;
	fma.rn.f64 	%fd43, %fd20, %fd20, %fd42;
	{
	.reg .b32 %temp; 
	mov.b64 	{%r22, %temp}, %fd32;
	}
	{
	.reg .b32 %temp; 
	mov.b64 	{%temp, %r23}, %fd32;
	}
	add.s32 	%r24, %r23, 1048576;
	mov.b64 	%fd44, {%r22, %r24};
	fma.rn.f64 	%fd45, %fd20, %fd44, %fd43;
	mul.rn.f64 	%fd46, %fd41, %fd20;
	neg.f64 	%fd47, %fd46;
	fma.rn.f64 	%fd48, %fd41, %fd20, %fd47;
	fma.rn.f64 	%fd49, %fd41, %fd32, %fd48;
	fma.rn.f64 	%fd50, %fd45, %fd20, %fd49;
	mul.rn.f64 	%fd51, %fd38, %fd46;
	neg.f64 	%fd52, %fd51;
	fma.rn.f64 	%fd53, %fd38, %fd46, %fd52;
	fma.rn.f64 	%fd54, %fd38, %fd50, %fd53;
	fma.rn.f64 	%fd55, %fd40, %fd46, %fd54;
	add.f64 	%fd56, %fd51, %fd55;
	sub.f64 	%fd57, %fd51, %fd56;
	add.f64 	%fd58, %fd55, %fd57;
	add.f64 	%fd59, %fd20, %fd56;
	sub.f64 	%fd60, %fd20, %fd59;
	add.f64 	%fd61, %fd56, %fd60;
	add.f64 	%fd62, %fd58, %fd61;
	add.f64 	%fd63, %fd32, %fd62;
	add.f64 	%fd64, %fd59, %fd63;
	sub.f64 	%fd65, %fd59, %fd64;
	add.f64 	%fd66, %fd63, %fd65;
	xor.b32  	%r25, %r48, -2147483648;
	mov.b32 	%r26, 1127219200;
	mov.b64 	%fd67, {%r25, %r26};
	mov.b32 	%r27, -2147483648;
	mov.b64 	%fd68, {%r27, %r26};
	sub.f64 	%fd69, %fd67, %fd68;
	fma.rn.f64 	%fd70, %fd69, 0d3FE62E42FEFA39EF, %fd64;
	fma.rn.f64 	%fd71, %fd69, 0dBFE62E42FEFA39EF, %fd70;
	sub.f64 	%fd72, %fd71, %fd64;
	sub.f64 	%fd73, %fd66, %fd72;
	fma.rn.f64 	%fd74, %fd69, 0d3C7ABC9E3B39803F, %fd73;
	add.f64 	%fd75, %fd70, %fd74;
	sub.f64 	%fd76, %fd70, %fd75;
	add.f64 	%fd77, %fd74, %fd76;
	mov.f64 	%fd78, 0d4000000000000000;
	{
	.reg .b32 %temp; 
	mov.b64 	{%temp, %r28}, %fd78;
	}
	{
	.reg .b32 %temp; 
	mov.b64 	{%r29, %temp}, %fd78;
	}
	shl.b32 	%r30, %r28, 1;
	setp.gt.u32 	%p3, %r30, -33554433;
	and.b32  	%r31, %r28, -15728641;
	selp.b32 	%r32, %r31, %r28, %p3;
	mov.b64 	%fd79, {%r29, %r32};
	mul.rn.f64 	%fd80, %fd75, %fd79;
	neg.f64 	%fd81, %fd80;
	fma.rn.f64 	%fd82, %fd75, %fd79, %fd81;
	fma.rn.f64 	%fd83, %fd77, %fd79, %fd82;
	add.f64 	%fd4, %fd80, %fd83;
	sub.f64 	%fd84, %fd80, %fd4;
	add.f64 	%fd5, %fd83, %fd84;
	fma.rn.f64 	%fd85, %fd4, 0d3FF71547652B82FE, 0d4338000000000000;
	{
	.reg .b32 %temp; 
	mov.b64 	{%r13, %temp}, %fd85;
	}
	mov.f64 	%fd86, 0dC338000000000000;
	add.rn.f64 	%fd87, %fd85, %fd86;
	fma.rn.f64 	%fd88, %fd87, 0dBFE62E42FEFA39EF, %fd4;
	fma.rn.f64 	%fd89, %fd87, 0dBC7ABC9E3B39803F, %fd88;
	fma.rn.f64 	%fd90, %fd89, 0d3E5ADE1569CE2BDF, 0d3E928AF3FCA213EA;
	fma.rn.f64 	%fd91, %fd90, %fd89, 0d3EC71DEE62401315;
	fma.rn.f64 	%fd92, %fd91, %fd89, 0d3EFA01997C89EB71;
	fma.rn.f64 	%fd93, %fd92, %fd89, 0d3F2A01A014761F65;
	fma.rn.f64 	%fd94, %fd93, %fd89, 0d3F56C16C1852B7AF;
	fma.rn.f64 	%fd95, %fd94, %fd89, 0d3F81111111122322;
	fma.rn.f64 	%fd96, %fd95, %fd89, 0d3FA55555555502A1;
	fma.rn.f64 	%fd97, %fd96, %fd89, 0d3FC5555555555511;
	fma.rn.f64 	%fd98, %fd97, %fd89, 0d3FE000000000000B;
	fma.rn.f64 	%fd99, %fd98, %fd89, 0d3FF0000000000000;
	fma.rn.f64 	%fd100, %fd99, %fd89, 0d3FF0000000000000;
	{
	.reg .b32 %temp; 
	mov.b64 	{%r14, %temp}, %fd100;
	}
	{
	.reg .b32 %temp; 
	mov.b64 	{%temp, %r15}, %fd100;
	}
	shl.b32 	%r33, %r13, 20;
	add.s32 	%r34, %r33, %r15;
	mov.b64 	%fd108, {%r14, %r34};
	{
	.reg .b32 %temp; 
	mov.b64 	{%temp, %r35}, %fd4;
	}
	mov.b32 	%f2, %r35;
	abs.f32 	%f1, %f2;
	setp.lt.f32 	%p4, %f1, 0f4086232B;
	@%p4 bra 	$L__BB1_7;
	setp.lt.f64 	%p5, %fd4, 0d0000000000000000;
	add.f64 	%fd101, %fd4, 0d7FF0000000000000;
	selp.f64 	%fd108, 0d0000000000000000, %fd101, %p5;
	setp.geu.f32 	%p6, %f1, 0f40874800;
	@%p6 bra 	$L__BB1_7;
	shr.u32 	%r36, %r13, 31;
	add.s32 	%r37, %r13, %r36;
	shr.s32 	%r38, %r37, 1;
	shl.b32 	%r39, %r38, 20;
	add.s32 	%r40, %r15, %r39;
	mov.b64 	%fd102, {%r14, %r40};
	sub.s32 	%r41, %r13, %r38;
	shl.b32 	%r42, %r41, 20;
	add.s32 	%r43, %r42, 1072693248;
	mov.b32 	%r44, 0;
	mov.b64 	%fd103, {%r44, %r43};
	mul.f64 	%fd108, %fd103, %fd102;
$L__BB1_7:
	abs.f64 	%fd104, %fd108;
	setp.eq.f64 	%p7, %fd104, 0d7FF0000000000000;
	fma.rn.f64 	%fd105, %fd108, %fd5, %fd108;
	selp.f64 	%fd106, %fd108, %fd105, %p7;
	st.param.f64 	[func_retval0], %fd106;
	ret;

}


// ===== COMPILED SASS (sm_100) =====

	.target	sm_100

	.elftype	@"ET_EXEC"


//--------------------- .note.nv.tkinfo           --------------------------
	.section	.note.nv.tkinfo,"",@"SHT_NOTE"
	.sectionflags	@"SHF_NOTE_NV_TKINFO"
	.tkinfo
        /*0018*/ 	.word	0x00000002
        /*0030*/ 	.string	""
        /*0030*/ 	.string	"ptxas"
        /*0030*/ 	.string	"Cuda compilation tools, release 13.0, V13.0.88"
        /*0030*/ 	.string	"Build cuda_13.0.r13.0/compiler.36424714_0"
        /*0030*/ 	.string	"-arch sm_100 -m 64 "



//--------------------- .note.nv.cuinfo           --------------------------
	.section	.note.nv.cuinfo,"",@"SHT_NOTE"
	.sectionflags	@"SHF_NOTE_NV_CUINFO"
        /*0018*/ 	.short	0x0002
        /*001a*/ 	.short	0x0064
        /*001c*/ 	.short	0x0082
	.zero		2


//--------------------- .nv.info                  --------------------------
	.section	.nv.info,"",@"SHT_CUDA_INFO"
	.align	4


	//----- nvinfo : EIATTR_REGCOUNT
	.align		4
        /*0000*/ 	.byte	0x04, 0x2f
        /*0002*/ 	.short	(.L_1 - .L_0)
	.align		4
.L_0:
        /*0004*/ 	.word	index@(NearestNeighborKernel)
        /*0008*/ 	.word	0x00000032


	//----- nvinfo : EIATTR_FRAME_SIZE
	.align		4
.L_1:
        /*000c*/ 	.byte	0x04, 0x11
        /*000e*/ 	.short	(.L_3 - .L_2)
	.align		4
.L_2:
        /*0010*/ 	.word	index@($NearestNeighborKernel$__internal_accurate_pow)
        /*0014*/ 	.word	0x00000000


	//----- nvinfo : EIATTR_FRAME_SIZE
	.align		4
.L_3:
        /*0018*/ 	.byte	0x04, 0x11
        /*001a*/ 	.short	(.L_5 - .L_4)
	.align		4
.L_4:
        /*001c*/ 	.word	index@($__internal_0_$__cuda_sm20_dsqrt_rn_f64_mediumpath_v1)
        /*0020*/ 	.word	0x00000000


	//----- nvinfo : EIATTR_FRAME_SIZE
	.align		4
.L_5:
        /*0024*/ 	.byte	0x04, 0x11
        /*0026*/ 	.short	(.L_7 - .L_6)
	.align		4
.L_6:
        /*0028*/ 	.word	index@(NearestNeighborKernel)
        /*002c*/ 	.word	0x00000000


	//----- nvinfo : EIATTR_MIN_STACK_SIZE
	.align		4
.L_7:
        /*0030*/ 	.byte	0x04, 0x12
        /*0032*/ 	.short	(.L_9 - .L_8)
	.align		4
.L_8:
        /*0034*/ 	.word	index@(NearestNeighborKernel)
        /*0038*/ 	.word	0x00000000
.L_9:


//--------------------- .nv.compat                --------------------------
	.section	.nv.compat,"",@"SHT_CUDA_COMPAT_INFO"
	.align	4
        /*0000*/ 	.byte	0x02, 0x09, 0x00, 0x00, 0x02, 0x02, 0x01, 0x00, 0x02, 0x05, 0x05, 0x00, 0x03, 0x07, 0x01, 0x01
        /*0010*/ 	.byte	0x02, 0x03, 0x00, 0x00, 0x02, 0x06, 0x01, 0x00, 0x04, 0x0b, 0x08, 0x00, 0x01, 0x00, 0x00, 0x00
        /*0020*/ 	.byte	0x00, 0x00, 0x00, 0x00


//--------------------- .nv.info.NearestNeighborKernel --------------------------
	.section	.nv.info.NearestNeighborKernel,"",@"SHT_CUDA_INFO"
	.sectionflags	@""
	.align	4


	//----- nvinfo : EIATTR_CUDA_API_VERSION
	.align		4
        /*0000*/ 	.byte	0x04, 0x37
        /*0002*/ 	.short	(.L_11 - .L_10)
.L_10:
        /*0004*/ 	.word	0x00000082


	//----- nvinfo : EIATTR_KPARAM_INFO
	.align		4
.L_11:
        /*0008*/ 	.byte	0x04, 0x17
        /*000a*/ 	.short	(.L_13 - .L_12)
.L_12:
        /*000c*/ 	.word	0x00000000
        /*0010*/ 	.short	0x0005
        /*0012*/ 	.short	0x0028
        /*0014*/ 	.byte	0x00, 0xf5, 0x21, 0x00


	//----- nvinfo : EIATTR_KPARAM_INFO
	.align		4
.L_13:
        /*0018*/ 	.byte	0x04, 0x17
        /*001a*/ 	.short	(.L_15 - .L_14)
.L_14:
        /*001c*/ 	.word	0x00000000
        /*0020*/ 	.short	0x0004
        /*0022*/ 	.short	0x0020
        /*0024*/ 	.byte	0x00, 0xf5, 0x21, 0x00


	//----- nvinfo : EIATTR_KPARAM_INFO
	.align		4
.L_15:
        /*0028*/ 	.byte	0x04, 0x17
        /*002a*/ 	.short	(.L_17 - .L_16)
.L_16:
        /*002c*/ 	.word	0x00000000
        /*0030*/ 	.short	0x0003
        /*0032*/ 	.short	0x0018
        /*0034*/ 	.byte	0x00, 0xf5, 0x21, 0x00


	//----- nvinfo : EIATTR_KPARAM_INFO
	.align		4
.L_17:
        /*0038*/ 	.byte	0x04, 0x17
        /*003a*/ 	.short	(.L_19 - .L_18)
.L_18:
        /*003c*/ 	.word	0x00000000
        /*0040*/ 	.short	0x0002
        /*0042*/ 	.short	0x0010
        /*0044*/ 	.byte	0x00, 0xf5, 0x21, 0x00


	//----- nvinfo : EIATTR_KPARAM_INFO
	.align		4
.L_19:
        /*0048*/ 	.byte	0x04, 0x17
        /*004a*/ 	.short	(.L_21 - .L_20)
.L_20:
        /*004c*/ 	.word	0x00000000
        /*0050*/ 	.short	0x0001
        /*0052*/ 	.short	0x0008
        /*0054*/ 	.byte	0x00, 0xf5, 0x21, 0x00


	//----- nvinfo : EIATTR_KPARAM_INFO
	.align		4
.L_21:
        /*0058*/ 	.byte	0x04, 0x17
        /*005a*/ 	.short	(.L_23 - .L_22)
.L_22:
        /*005c*/ 	.word	0x00000000
        /*0060*/ 	.short	0x0000
        /*0062*/ 	.short	0x0000
        /*0064*/ 	.byte	0x00, 0xf5, 0x21, 0x00


	//----- nvinfo : EIATTR_SPARSE_MMA_MASK
	.align		4
.L_23:
        /*0068*/ 	.byte	0x03, 0x50
        /*006a*/ 	.short	0x0000


	//----- nvinfo : EIATTR_MAXREG_COUNT
	.align		4
        /*006c*/ 	.byte	0x03, 0x1b
        /*006e*/ 	.short	0x00ff


	//----- nvinfo : EIATTR_MERCURY_ISA_VERSION
	.align		4
        /*0070*/ 	.byte	0x03, 0x5f
        /*0072*/ 	.short	0x0101


	//----- nvinfo : EIATTR_VRC_CTA_INIT_COUNT
	.align		4
        /*0074*/ 	.byte	0x02, 0x4a
	.zero		1
	.zero		1


	//----- nvinfo : EIATTR_EXIT_INSTR_OFFSETS
	.align		4
        /*0078*/ 	.byte	0x04, 0x1c
        /*007a*/ 	.short	(.L_25 - .L_24)


	//   ....[0]....
.L_24:
        /*007c*/ 	.word	0x00000060


	//   ....[1]....
        /*0080*/ 	.word	0x00000ff0


	//----- nvinfo : EIATTR_CRS_STACK_SIZE
	.align		4
.L_25:
        /*0084*/ 	.byte	0x04, 0x1e
        /*0086*/ 	.short	(.L_27 - .L_26)
.L_26:
        /*0088*/ 	.word	0x00000000


	//----- nvinfo : EIATTR_CBANK_PARAM_SIZE
	.align		4
.L_27:
        /*008c*/ 	.byte	0x03, 0x19
        /*008e*/ 	.short	0x0030


	//----- nvinfo : EIATTR_PARAM_CBANK
	.align		4
        /*0090*/ 	.byte	0x04, 0x0a
        /*0092*/ 	.short	(.L_29 - .L_28)
	.align		4
.L_28:
        /*0094*/ 	.word	index@(.nv.constant0.NearestNeighborKernel)
        /*0098*/ 	.short	0x0380
        /*009a*/ 	.short	0x0030


	//----- nvinfo : EIATTR_SW_WAR
	.align		4
.L_29:
        /*009c*/ 	.byte	0x04, 0x36
        /*009e*/ 	.short	(.L_31 - .L_30)
.L_30:
        /*00a0*/ 	.word	0x00000008
.L_31:


//--------------------- .nv.callgraph             --------------------------
	.section	.nv.callgraph,"",@"SHT_CUDA_CALLGRAPH"
	.align	4
	.sectionentsize	8
	.align		4
        /*0000*/ 	.word	0x00000000
	.align		4
        /*0004*/ 	.word	0xffffffff
	.align		4
        /*0008*/ 	.word	0x00000000
	.align		4
        /*000c*/ 	.word	0xfffffffe
	.align		4
        /*0010*/ 	.word	0x00000000
	.align		4
        /*0014*/ 	.word	0xfffffffd
	.align		4
        /*0018*/ 	.word	0x00000000
	.align		4
        /*001c*/ 	.word	0xfffffffc


//--------------------- .text.NearestNeighborKernel --------------------------
	.section	.text.NearestNeighborKernel,"ax",@progbits
	.align	128
        .global         NearestNeighborKernel
        .type           NearestNeighborKernel,@function
        .size           NearestNeighborKernel,(.L_x_30 - NearestNeighborKernel)
        .other          NearestNeighborKernel,@"STO_CUDA_ENTRY STV_DEFAULT"
NearestNeighborKernel:
.text.NearestNeighborKernel:
[----:B------:R-:W-:Y:S01]  /*0000*/  LDC R1, c[0x0][0x37c] ;  /* 0x0000df00ff017b82 */ /* 0x000fe20000000800 */
[----:B------:R-:W0:Y:S07]  /*0010*/  S2R R3, SR_TID.X ;  /* 0x0000000000037919 */ /* 0x000e2e0000002100 */
[----:B------:R-:W0:Y:S08]  /*0020*/  S2UR UR4, SR_CTAID.X ;  /* 0x00000000000479c3 */ /* 0x000e300000002500 */
[----:B------:R-:W0:Y:S02]  /*0030*/  LDC R0, c[0x0][0x360] ;  /* 0x0000d800ff007b82 */ /* 0x000e240000000800 */
[----:B0-----:R-:W-:-:S05]  /*0040*/  IMAD R3, R0, UR4, R3 ;  /* 0x0000000400037c24 */ /* 0x001fca000f8e0203 */
[----:B------:R-:W-:-:S13]  /*0050*/  ISETP.GT.AND P0, PT, R3, 0x3e7, PT ;  /* 0x000003e70300780c */ /* 0x000fda0003f04270 */
[----:B------:R-:W-:Y:S05]  /*0060*/  @P0 EXIT ;  /* 0x000000000000094d */ /* 0x000fea0003800000 */
[----:B------:R-:W0:Y:S01]  /*0070*/  LDCU.128 UR4, c[0x0][0x390] ;  /* 0x00007200ff0477ac */ /* 0x000e220008000c00 */
[----:B------:R-:W1:Y:S01]  /*0080*/  LDC.64 R14, c[0x0][0x380] ;  /* 0x0000e000ff0e7b82 */ /* 0x000e620000000a00 */
[----:B------:R-:W-:Y:S01]  /*0090*/  IMAD.MOV R2, RZ, RZ, -R3 ;  /* 0x000000ffff027224 */ /* 0x000fe200078e0a03 */
[----:B------:R-:W2:Y:S01]  /*00a0*/  LDCU.64 UR10, c[0x0][0x3a0] ;  /* 0x00007400ff0a77ac */ /* 0x000ea20008000a00 */
[----:B------:R-:W-:-:S05]  /*00b0*/  IMAD.MOV.U32 R4, RZ, RZ, 0x1 ;  /* 0x00000001ff047424 */ /* 0x000fca00078e00ff */
[----:B------:R-:W3:Y:S08]  /*00c0*/  LDC.64 R12, c[0x0][0x388] ;  /* 0x0000e200ff0c7b82 */ /* 0x000ef00000000a00 */
[----:B------:R-:W4:Y:S01]  /*00d0*/  LDC.64 R16, c[0x0][0x3a8] ;  /* 0x0000ea00ff107b82 */ /* 0x000f220000000a00 */
[----:B0-----:R-:W-:Y:S02]  /*00e0*/  UIADD3 UR8, UP0, UPT, UR4, 0x4, URZ ;  /* 0x0000000404087890 */ /* 0x001fe4000ff1e0ff */
[----:B------:R-:W-:-:S02]  /*00f0*/  UIADD3 UR6, UP1, UPT, UR6, 0x4, URZ ;  /* 0x0000000406067890 */ /* 0x000fc4000ff3e0ff */
[----:B--2---:R-:W-:Y:S02]  /*0100*/  UIADD3 UR4, UP2, UPT, UR10, 0x4, URZ ;  /* 0x000000040a047890 */ /* 0x004fe4000ff5e0ff */
[----:B------:R-:W-:Y:S01]  /*0110*/  UIADD3.X UR9, UPT, UPT, URZ, UR5, URZ, UP0, !UPT ;  /* 0x00000005ff097290 */ /* 0x000fe200087fe4ff */
[C---:B-1----:R-:W-:Y:S01]  /*0120*/  IMAD.WIDE R14, R3.reuse, 0x4, R14 ;  /* 0x00000004030e7825 */ /* 0x042fe200078e020e */
[----:B------:R-:W-:Y:S02]  /*0130*/  UIADD3.X UR7, UPT, UPT, URZ, UR7, URZ, UP1, !UPT ;  /* 0x00000007ff077290 */ /* 0x000fe40008ffe4ff */
[----:B------:R-:W-:Y:S01]  /*0140*/  UIADD3.X UR5, UPT, UPT, URZ, UR11, URZ, UP2, !UPT ;  /* 0x0000000bff057290 */ /* 0x000fe200097fe4ff */
[----:B------:R-:W-:Y:S01]  /*0150*/  IMAD.U32 R10, RZ, RZ, UR8 ;  /* 0x00000008ff0a7e24 */ /* 0x000fe2000f8e00ff */
[----:B------:R-:W0:Y:S01]  /*0160*/  LDCU.64 UR10, c[0x0][0x358] ;  /* 0x00006b00ff0a77ac */ /* 0x000e220008000a00 */
[----:B------:R-:W-:Y:S02]  /*0170*/  IMAD.U32 R8, RZ, RZ, UR6 ;  /* 0x00000006ff087e24 */ /* 0x000fe4000f8e00ff */
[----:B---3--:R-:W-:-:S04]  /*0180*/  IMAD.WIDE R12, R3, 0x4, R12 ;  /* 0x00000004030c7825 */ /* 0x008fc800078e020c */
[----:B------:R-:W-:Y:S02]  /*0190*/  IMAD.MOV.U32 R3, RZ, RZ, 0x7f7fffee ;  /* 0x7f7fffeeff037424 */ /* 0x000fe400078e00ff */
[----:B------:R-:W-:Y:S02]  /*01a0*/  IMAD.U32 R6, RZ, RZ, UR4 ;  /* 0x00000004ff067e24 */ /* 0x000fe4000f8e00ff */
[----:B------:R-:W-:Y:S02]  /*01b0*/  IMAD.U32 R11, RZ, RZ, UR9 ;  /* 0x00000009ff0b7e24 */ /* 0x000fe4000f8e00ff */
[----:B------:R-:W-:Y:S02]  /*01c0*/  IMAD.U32 R9, RZ, RZ, UR7 ;  /* 0x00000007ff097e24 */ /* 0x000fe4000f8e00ff */
[----:B----4-:R-:W-:-:S07]  /*01d0*/  IMAD.U32 R7, RZ, RZ, UR5 ;  /* 0x00000005ff077e24 */ /* 0x010fce000f8e00ff */
.L_x_22:
[----:B------:R-:W-:Y:S01]  /*01e0*/  ISETP.NE.AND P0, PT, R2, RZ, PT ;  /* 0x000000ff0200720c */ /* 0x000fe20003f05270 */
[----:B------:R-:W-:-:S12]  /*01f0*/  BSSY.RECONVERGENT B0, `(.L_x_0) ;  /* 0x000006a000007945 */ /* 0x000fd80003800200 */
[----:B------:R-:W-:Y:S05]  /*0200*/  @!P0 BRA `(.L_x_1) ;  /* 0x0000000400a08947 */ /* 0x000fea0003800000 */
[----:B0-----:R-:W2:Y:S04]  /*0210*/  LDG.E R5, desc[UR10][R14.64] ;  /* 0x0000000a0e057981 */ /* 0x001ea8000c1e1900 */
[----:B------:R-:W2:Y:S01]  /*0220*/  LDG.E R0, desc[UR10][R10.64+-0x4] ;  /* 0xfffffc0a0a007981 */ /* 0x000ea2000c1e1900 */
[----:B------:R-:W-:Y:S01]  /*0230*/  BSSY.RECONVERGENT B1, `(.L_x_2) ;  /* 0x0000006000017945 */ /* 0x000fe20003800200 */
[----:B--2---:R-:W-:Y:S01]  /*0240*/  FADD R5, R5, -R0 ;  /* 0x8000000005057221 */ /* 0x004fe20000000000 */
[----:B------:R-:W-:-:S03]  /*0250*/  MOV R0, 0x290 ;  /* 0x0000029000007802 */ /* 0x000fc60000000f00 */
[----:B------:R-:W0:Y:S02]  /*0260*/  F2F.F64.F32 R18, R5 ;  /* 0x0000000500127310 */ /* 0x000e240000201800 */
[----:B0-----:R-:W-:-:S11]  /*0270*/  DADD R44, -RZ, |R18| ;  /* 0x00000000ff2c7229 */ /* 0x001fd60000000512 */
[----:B------:R-:W-:Y:S05]  /*0280*/  CALL.REL.NOINC `($NearestNeighborKernel$__internal_accurate_pow) ;  /* 0x0000001000107944 */ /* 0x000fea0003c00000 */
[----:B------:R-:W-:Y:S05]  /*0290*/  BSYNC.RECONVERGENT B1 ;  /* 0x0000000000017941 */ /* 0x000fea0003800200 */
.L_x_2:
[----:B------:R-:W2:Y:S04]  /*02a0*/  LDG.E R42, desc[UR10][R12.64] ;  /* 0x0000000a0c2a7981 */ /* 0x000ea8000c1e1900 */
[----:B------:R-:W2:Y:S01]  /*02b0*/  LDG.E R21, desc[UR10][R8.64+-0x4] ;  /* 0xfffffc0a08157981 */ /* 0x000ea2000c1e1900 */
[----:B------:R-:W-:Y:S01]  /*02c0*/  DADD R22, R18, 2 ;  /* 0x4000000012167429 */ /* 0x000fe20000000000 */
[C---:B------:R-:W-:Y:S01]  /*02d0*/  FSETP.NEU.AND P1, PT, R5.reuse, RZ, PT ;  /* 0x000000ff0500720b */ /* 0x040fe20003f2d000 */
[----:B------:R-:W-:Y:S01]  /*02e0*/  BSSY.RECONVERGENT B1, `(.L_x_3) ;  /* 0x0000011000017945 */ /* 0x000fe20003800200 */
[----:B------:R-:W-:Y:S02]  /*02f0*/  FSETP.NEU.AND P0, PT, R5, 1, PT ;  /* 0x3f8000000500780b */ /* 0x000fe40003f0d000 */
[----:B------:R-:W-:-:S02]  /*0300*/  FSEL R24, R24, RZ, P1 ;  /* 0x000000ff18187208 */ /* 0x000fc40000800000 */
[----:B------:R-:W-:-:S03]  /*0310*/  FSEL R25, R28, RZ, P1 ;  /* 0x000000ff1c197208 */ /* 0x000fc60000800000 */
[----:B------:R-:W-:-:S04]  /*0320*/  LOP3.LUT R0, R23, 0x7ff00000, RZ, 0xc0, !PT ;  /* 0x7ff0000017007812 */ /* 0x000fc800078ec0ff */
[----:B------:R-:W-:Y:S01]  /*0330*/  ISETP.NE.AND P2, PT, R0, 0x7ff00000, PT ;  /* 0x7ff000000000780c */ /* 0x000fe20003f45270 */
[----:B--2---:R-:W-:-:S04]  /*0340*/  FADD R42, R42, -R21 ;  /* 0x800000152a2a7221 */ /* 0x004fc80000000000 */
[----:B------:R-:W0:Y:S02]  /*0350*/  F2F.F64.F32 R20, R42 ;  /* 0x0000002a00147310 */ /* 0x000e240000201800 */
[----:B0-----:R-:W-:-:S10]  /*0360*/  DADD R22, -RZ, |R20| ;  /* 0x00000000ff167229 */ /* 0x001fd40000000514 */
[----:B------:R-:W-:Y:S01]  /*0370*/  IMAD.MOV.U32 R44, RZ, RZ, R22 ;  /* 0x000000ffff2c7224 */ /* 0x000fe200078e0016 */
[----:B------:R-:W-:Y:S06]  /*0380*/  @P2 BRA `(.L_x_4) ;  /* 0x0000000000182947 */ /* 0x000fec0003800000 */
[----:B------:R-:W-:-:S13]  /*0390*/  FSETP.NAN.AND P1, PT, R5, R5, PT ;  /* 0x000000050500720b */ /* 0x000fda0003f28000 */
[----:B------:R-:W-:Y:S01]  /*03a0*/  @P1 DADD R24, R18, 2 ;  /* 0x4000000012181429 */ /* 0x000fe20000000000 */
[----:B------:R-:W-:Y:S10]  /*03b0*/  @P1 BRA `(.L_x_4) ;  /* 0x00000000000c1947 */ /* 0x000ff40003800000 */
[----:B------:R-:W-:-:S14]  /*03c0*/  DSETP.NEU.AND P1, PT, |R18|, +INF , PT ;  /* 0x7ff000001200742a */ /* 0x000fdc0003f2d200 */
[----:B------:R-:W-:Y:S01]  /*03d0*/  @!P1 MOV R24, 0x0 ;  /* 0x0000000000189802 */ /* 0x000fe20000000f00 */
[----:B------:R-:W-:-:S07]  /*03e0*/  @!P1 IMAD.MOV.U32 R25, RZ, RZ, 0x7ff00000 ;  /* 0x7ff00000ff199424 */ /* 0x000fce00078e00ff */
.L_x_4:
[----:B------:R-:W-:Y:S05]  /*03f0*/  BSYNC.RECONVERGENT B1 ;  /* 0x0000000000017941 */ /* 0x000fea0003800200 */
.L_x_3:
[----:B------:R-:W-:Y:S01]  /*0400*/  BSSY.RECONVERGENT B1, `(.L_x_5) ;  /* 0x0000006000017945 */ /* 0x000fe20003800200 */
[----:B------:R-:W-:Y:S01]  /*0410*/  FSEL R18, R24, RZ, P0 ;  /* 0x000000ff18127208 */ /* 0x000fe20000000000 */
[----:B------:R-:W-:Y:S01]  /*0420*/  IMAD.MOV.U32 R45, RZ, RZ, R23 ;  /* 0x000000ffff2d7224 */ /* 0x000fe200078e0017 */
[----:B------:R-:W-:Y:S02]  /*0430*/  FSEL R19, R25, 1.875, P0 ;  /* 0x3ff0000019137808 */ /* 0x000fe40000000000 */
[----:B------:R-:W-:-:S07]  /*0440*/  MOV R0, 0x460 ;  /* 0x0000046000007802 */ /* 0x000fce0000000f00 */
[----:B------:R-:W-:Y:S05]  /*0450*/  CALL.REL.NOINC `($NearestNeighborKernel$__internal_accurate_pow) ;  /* 0x0000000c009c7944 */ /* 0x000fea0003c00000 */
[----:B------:R-:W-:Y:S05]  /*0460*/  BSYNC.RECONVERGENT B1 ;  /* 0x0000000000017941 */ /* 0x000fea0003800200 */
.L_x_5:
[----:B------:R-:W-:Y:S01]  /*0470*/  DADD R22, R20, 2 ;  /* 0x4000000014167429 */ /* 0x000fe20000000000 */
[C---:B------:R-:W-:Y:S01]  /*0480*/  FSETP.NEU.AND P1, PT, R42.reuse, RZ, PT ;  /* 0x000000ff2a00720b */ /* 0x040fe20003f2d000 */
[----:B------:R-:W-:Y:S01]  /*0490*/  BSSY.RECONVERGENT B1, `(.L_x_6) ;  /* 0x000000d000017945 */ /* 0x000fe20003800200 */
[----:B------:R-:W-:Y:S02]  /*04a0*/  FSETP.NEU.AND P0, PT, R42, 1, PT ;  /* 0x3f8000002a00780b */ /* 0x000fe40003f0d000 */
[----:B------:R-:W-:Y:S02]  /*04b0*/  FSEL R24, R24, RZ, P1 ;  /* 0x000000ff18187208 */ /* 0x000fe40000800000 */
[----:B------:R-:W-:-:S03]  /*04c0*/  FSEL R25, R28, RZ, P1 ;  /* 0x000000ff1c197208 */ /* 0x000fc60000800000 */
[----:B------:R-:W-:-:S04]  /*04d0*/  LOP3.LUT R22, R23, 0x7ff00000, RZ, 0xc0, !PT ;  /* 0x7ff0000017167812 */ /* 0x000fc800078ec0ff */
[----:B------:R-:W-:-:S13]  /*04e0*/  ISETP.NE.AND P2, PT, R22, 0x7ff00000, PT ;  /* 0x7ff000001600780c */ /* 0x000fda0003f45270 */
[----:B------:R-:W-:Y:S05]  /*04f0*/  @P2 BRA `(.L_x_7) ;  /* 0x0000000000182947 */ /* 0x000fea0003800000 */
[----:B------:R-:W-:-:S13]  /*0500*/  FSETP.NAN.AND P1, PT, R42, R42, PT ;  /* 0x0000002a2a00720b */ /* 0x000fda0003f28000 */
[----:B------:R-:W-:Y:S01]  /*0510*/  @P1 DADD R24, R20, 2 ;  /* 0x4000000014181429 */ /* 0x000fe20000000000 */
[----:B------:R-:W-:Y:S10]  /*0520*/  @P1 BRA `(.L_x_7) ;  /* 0x00000000000c1947 */ /* 0x000ff40003800000 */
[----:B------:R-:W-:-:S14]  /*0530*/  DSETP.NEU.AND P1, PT, |R20|, +INF , PT ;  /* 0x7ff000001400742a */ /* 0x000fdc0003f2d200 */
[----:B------:R-:W-:Y:S02]  /*0540*/  @!P1 IMAD.MOV.U32 R24, RZ, RZ, 0x0 ;  /* 0x00000000ff189424 */ /* 0x000fe400078e00ff */
[----:B------:R-:W-:-:S07]  /*0550*/  @!P1 IMAD.MOV.U32 R25, RZ, RZ, 0x7ff00000 ;  /* 0x7ff00000ff199424 */ /* 0x000fce00078e00ff */
.L_x_7:
[----:B------:R-:W-:Y:S05]  /*0560*/  BSYNC.RECONVERGENT B1 ;  /* 0x0000000000017941 */ /* 0x000fea0003800200 */
.L_x_6:
[----:B------:R-:W-:Y:S01]  /*0570*/  FSEL R20, R24, RZ, P0 ;  /* 0x000000ff18147208 */ /* 0x000fe20000000000 */
[----:B------:R-:W-:Y:S01]  /*0580*/  IMAD.MOV.U32 R24, RZ, RZ, 0x0 ;  /* 0x00000000ff187424 */ /* 0x000fe200078e00ff */
[----:B------:R-:W-:Y:S01]  /*0590*/  FSEL R21, R25, 1.875, P0 ;  /* 0x3ff0000019157808 */ /* 0x000fe20000000000 */
[----:B------:R-:W-:Y:S01]  /*05a0*/  IMAD.MOV.U32 R25, RZ, RZ, 0x3fd80000 ;  /* 0x3fd80000ff197424 */ /* 0x000fe200078e00ff */
[----:B------:R-:W-:Y:S04]  /*05b0*/  BSSY.RECONVERGENT B1, `(.L_x_8) ;  /* 0x0000018000017945 */ /* 0x000fe80003800200 */
[----:B------:R-:W-:-:S06]  /*05c0*/  DADD R20, R18, R20 ;  /* 0x0000000012147229 */ /* 0x000fcc0000000014 */
[----:B------:R-:W0:Y:S04]  /*05d0*/  MUFU.RSQ64H R19, R21 ;  /* 0x0000001500137308 */ /* 0x000e280000001c00 */
[----:B------:R-:W-:-:S05]  /*05e0*/  VIADD R18, R21, 0xfcb00000 ;  /* 0xfcb0000015127836 */ /* 0x000fca0000000000 */
[----:B------:R-:W-:Y:S01]  /*05f0*/  ISETP.GE.U32.AND P0, PT, R18, 0x7ca00000, PT ;  /* 0x7ca000001200780c */ /* 0x000fe20003f06070 */
[----:B0-----:R-:W-:-:S08]  /*0600*/  DMUL R22, R18, R18 ;  /* 0x0000001212167228 */ /* 0x001fd00000000000 */
[----:B------:R-:W-:-:S08]  /*0610*/  DFMA R22, R20, -R22, 1 ;  /* 0x3ff000001416742b */ /* 0x000fd00000000816 */
[----:B------:R-:W-:Y:S02]  /*0620*/  DFMA R24, R22, R24, 0.5 ;  /* 0x3fe000001618742b */ /* 0x000fe40000000018 */
[----:B------:R-:W-:-:S08]  /*0630*/  DMUL R22, R18, R22 ;  /* 0x0000001612167228 */ /* 0x000fd00000000000 */
[----:B------:R-:W-:-:S08]  /*0640*/  DFMA R28, R24, R22, R18 ;  /* 0x00000016181c722b */ /* 0x000fd00000000012 */
[----:B------:R-:W-:Y:S02]  /*0650*/  DMUL R24, R20, R28 ;  /* 0x0000001c14187228 */ /* 0x000fe40000000000 */
[----:B------:R-:W-:Y:S02]  /*0660*/  VIADD R23, R29, 0xfff00000 ;  /* 0xfff000001d177836 */ /* 0x000fe40000000000 */
[----:B------:R-:W-:-:S04]  /*0670*/  IMAD.MOV.U32 R22, RZ, RZ, R28 ;  /* 0x000000ffff167224 */ /* 0x000fc800078e001c */
[----:B------:R-:W-:-:S08]  /*0680*/  DFMA R30, R24, -R24, R20 ;  /* 0x80000018181e722b */ /* 0x000fd00000000014 */
[----:B------:R-:W-:Y:S01]  /*0690*/  DFMA R26, R30, R22, R24 ;  /* 0x000000161e1a722b */ /* 0x000fe20000000018 */
[----:B------:R-:W-:Y:S10]  /*06a0*/  @!P0 BRA `(.L_x_9) ;  /* 0x0000000000208947 */ /* 0x000ff40003800000 */
[----:B------:R-:W-:Y:S01]  /*06b0*/  MOV R22, R28 ;  /* 0x0000001c00167202 */ /* 0x000fe20000000f00 */
[----:B------:R-:W-:Y:S01]  /*06c0*/  IMAD.MOV.U32 R19, RZ, RZ, R21 ;  /* 0x000000ffff137224 */ /* 0x000fe200078e0015 */
[----:B------:R-:W-:Y:S01]  /*06d0*/  MOV R0, 0x710 ;  /* 0x0000071000007802 */ /* 0x000fe20000000f00 */
[----:B------:R-:W-:Y:S02]  /*06e0*/  IMAD.MOV.U32 R28, RZ, RZ, R30 ;  /* 0x000000ffff1c7224 */ /* 0x000fe400078e001e */
[----:B------:R-:W-:-:S07]  /*06f0*/  IMAD.MOV.U32 R29, RZ, RZ, R31 ;  /* 0x000000ffff1d7224 */ /* 0x000fce00078e001f */
[----:B------:R-:W-:Y:S05]  /*0700*/  CALL.REL.NOINC `($__internal_0_$__cuda_sm20_dsqrt_rn_f64_mediumpath_v1) ;  /* 0x00000008003c7944 */ /* 0x000fea0003c00000 */
[----:B------:R-:W-:Y:S02]  /*0710*/  IMAD.MOV.U32 R26, RZ, RZ, R22 ;  /* 0x000000ffff1a7224 */ /* 0x000fe400078e0016 */
[----:B------:R-:W-:-:S07]  /*0720*/  IMAD.MOV.U32 R27, RZ, RZ, R23 ;  /* 0x000000ffff1b7224 */ /* 0x000fce00078e0017 */
.L_x_9:
[----:B------:R-:W-:Y:S05]  /*0730*/  BSYNC.RECONVERGENT B1 ;  /* 0x0000000000017941 */ /* 0x000fea0003800200 */
.L_x_8:
[----:B------:R-:W0:Y:S01]  /*0740*/  F2F.F32.F64 R26, R26 ;  /* 0x0000001a001a7310 */ /* 0x000e220000301000 */
[----:B------:R-:W-:Y:S01]  /*0750*/  UMOV UR4, 0x47ae147b ;  /* 0x47ae147b00047882 */ /* 0x000fe20000000000 */
[----:B------:R-:W-:Y:S01]  /*0760*/  UMOV UR5, 0x3f947ae1 ;  /* 0x3f947ae100057882 */ /* 0x000fe20000000000 */
[----:B------:R-:W-:Y:S01]  /*0770*/  VIADD R0, R4, 0xffffffff ;  /* 0xffffffff04007836 */ /* 0x000fe20000000000 */
[----:B0-----:R-:W-:-:S04]  /*0780*/  FSETP.GT.AND P0, PT, R3, R26, PT ;  /* 0x0000001a0300720b */ /* 0x001fc80003f04000 */
[----:B------:R-:W-:Y:S02]  /*0790*/  FSEL R3, R26, R3, P0 ;  /* 0x000000031a037208 */ /* 0x000fe40000000000 */
[----:B------:R-:W-:Y:S02]  /*07a0*/  SEL R43, R0, R43, P0 ;  /* 0x0000002b002b7207 */ /* 0x000fe40000000000 */
[----:B------:R-:W0:Y:S02]  /*07b0*/  F2F.F64.F32 R18, R3 ;  /* 0x0000000300127310 */ /* 0x000e240000201800 */
[----:B0-----:R-:W-:-:S14]  /*07c0*/  DSETP.GEU.AND P1, PT, R18, UR4, PT ;  /* 0x0000000412007e2a */ /* 0x001fdc000bf2e000 */
[----:B------:R-:W-:Y:S05]  /*07d0*/  @P1 BRA `(.L_x_1) ;  /* 0x00000000002c1947 */ /* 0x000fea0003800000 */
[----:B------:R-:W-:-:S05]  /*07e0*/  IMAD.WIDE R20, R43, 0x4, R16 ;  /* 0x000000042b147825 */ /* 0x000fca00078e0210 */
[----:B------:R-:W2:Y:S01]  /*07f0*/  LDG.E R5, desc[UR10][R20.64] ;  /* 0x0000000a14057981 */ /* 0x000ea2000c1e1900 */
[----:B------:R-:W-:Y:S01]  /*0800*/  UMOV UR4, 0xd2f1a9fc ;  /* 0xd2f1a9fc00047882 */ /* 0x000fe20000000000 */
[----:B------:R-:W-:Y:S01]  /*0810*/  UMOV UR5, 0x3f50624d ;  /* 0x3f50624d00057882 */ /* 0x000fe20000000000 */
[----:B--2---:R-:W0:Y:S02]  /*0820*/  F2F.F64.F32 R18, R5 ;  /* 0x0000000500127310 */ /* 0x004e240000201800 */
[----:B0-----:R-:W-:-:S14]  /*0830*/  DSETP.GT.AND P0, PT, R18, UR4, PT ;  /* 0x0000000412007e2a */ /* 0x001fdc000bf04000 */
[----:B------:R-:W-:Y:S05]  /*0840*/  @!P0 BRA `(.L_x_1) ;  /* 0x0000000000108947 */ /* 0x000fea0003800000 */
[----:B------:R-:W2:Y:S02]  /*0850*/  LDG.E R0, desc[UR10][R6.64+-0x4] ;  /* 0xfffffc0a06007981 */ /* 0x000ea4000c1e1900 */
[----:B--2---:R-:W-:-:S13]  /*0860*/  FSETP.GEU.AND P0, PT, R0, R5, PT ;  /* 0x000000050000720b */ /* 0x004fda0003f0e000 */
[----:B------:R1:W-:Y:S04]  /*0870*/  @!P0 STG.E desc[UR10][R6.64+-0x4], RZ ;  /* 0xfffffcff06008986 */ /* 0x0003e8000c10190a */
[----:B------:R1:W-:Y:S02]  /*0880*/  @P0 STG.E desc[UR10][R20.64], RZ ;  /* 0x000000ff14000986 */ /* 0x0003e4000c10190a */
.L_x_1:
[----:B0-----:R-:W-:Y:S05]  /*0890*/  BSYNC.RECONVERGENT B0 ;  /* 0x0000000000007941 */ /* 0x001fea0003800200 */
.L_x_0:
[----:B------:R-:W-:Y:S01]  /*08a0*/  ISETP.NE.AND P0, PT, R2, -0x1, PT ;  /* 0xffffffff0200780c */ /* 0x000fe20003f05270 */
[----:B------:R-:W-:-:S12]  /*08b0*/  BSSY.RECONVERGENT B0, `(.L_x_10) ;  /* 0x0000069000007945 */ /* 0x000fd80003800200 */
[----:B------:R-:W-:Y:S05]  /*08c0*/  @!P0 BRA `(.L_x_11) ;  /* 0x00000004009c8947 */ /* 0x000fea0003800000 */
[----:B------:R-:W2:Y:S04]  /*08d0*/  LDG.E R5, desc[UR10][R14.64] ;  /* 0x0000000a0e057981 */ /* 0x000ea8000c1e1900 */
[----:B------:R-:W2:Y:S01]  /*08e0*/  LDG.E R0, desc[UR10][R10.64] ;  /* 0x0000000a0a007981 */ /* 0x000ea2000c1e1900 */
[----:B------:R-:W-:Y:S01]  /*08f0*/  BSSY.RECONVERGENT B1, `(.L_x_12) ;  /* 0x0000006000017945 */ /* 0x000fe20003800200 */
[----:B--2---:R-:W-:Y:S01]  /*0900*/  FADD R5, R5, -R0 ;  /* 0x8000000005057221 */ /* 0x004fe20000000000 */
[----:B------:R-:W-:-:S03]  /*0910*/  MOV R0, 0x950 ;  /* 0x0000095000007802 */ /* 0x000fc60000000f00 */
[----:B------:R-:W0:Y:S02]  /*0920*/  F2F.F64.F32 R18, R5 ;  /* 0x0000000500127310 */ /* 0x000e240000201800 */
[----:B0-----:R-:W-:-:S11]  /*0930*/  DADD R44, -RZ, |R18| ;  /* 0x00000000ff2c7229 */ /* 0x001fd60000000512 */
[----:B-1----:R-:W-:Y:S05]  /*0940*/  CALL.REL.NOINC `($NearestNeighborKernel$__internal_accurate_pow) ;  /* 0x0000000800607944 */ /* 0x002fea0003c00000 */
[----:B------:R-:W-:Y:S05]  /*0950*/  BSYNC.RECONVERGENT B1 ;  /* 0x0000000000017941 */ /* 0x000fea0003800200 */
.L_x_12:
[----:B------:R-:W-:Y:S01]  /*0960*/  DADD R20, R18, 2 ;  /* 0x4000000012147429 */ /* 0x000fe20000000000 */
[----:B------:R-:W-:Y:S01]  /*0970*/  FSETP.NEU.AND P0, PT, R5, RZ, PT ;  /* 0x000000ff0500720b */ /* 0x000fe20003f0d000 */
[----:B------:R-:W-:Y:S03]  /*0980*/  BSSY.RECONVERGENT B1, `(.L_x_13) ;  /* 0x000000e000017945 */ /* 0x000fe60003800200 */
[----:B------:R-:W-:Y:S02]  /*0990*/  FSEL R24, R24, RZ, P0 ;  /* 0x000000ff18187208 */ /* 0x000fe40000000000 */
[----:B------:R-:W-:-:S03]  /*09a0*/  FSEL R25, R28, RZ, P0 ;  /* 0x000000ff1c197208 */ /* 0x000fc60000000000 */
[----:B------:R-:W-:-:S04]  /*09b0*/  LOP3.LUT R20, R21, 0x7ff00000, RZ, 0xc0, !PT ;  /* 0x7ff0000015147812 */ /* 0x000fc800078ec0ff */
[----:B------:R-:W-:-:S13]  /*09c0*/  ISETP.NE.AND P1, PT, R20, 0x7ff00000, PT ;  /* 0x7ff000001400780c */ /* 0x000fda0003f25270 */
[----:B------:R-:W-:Y:S05]  /*09d0*/  @P1 BRA `(.L_x_14) ;  /* 0x0000000000201947 */ /* 0x000fea0003800000 */
[----:B------:R-:W-:-:S13]  /*09e0*/  FSETP.NAN.AND P0, PT, R5, R5, PT ;  /* 0x000000050500720b */ /* 0x000fda0003f08000 */
[----:B------:R-:W-:Y:S05]  /*09f0*/  @P0 BRA `(.L_x_15) ;  /* 0x0000000000140947 */ /* 0x000fea0003800000 */
[----:B------:R-:W-:-:S14]  /*0a00*/  DSETP.NEU.AND P0, PT, |R18|, +INF , PT ;  /* 0x7ff000001200742a */ /* 0x000fdc0003f0d200 */
[----:B------:R-:W-:Y:S05]  /*0a10*/  @P0 BRA `(.L_x_14) ;  /* 0x0000000000100947 */ /* 0x000fea0003800000 */
[----:B------:R-:W-:Y:S02]  /*0a20*/  IMAD.MOV.U32 R24, RZ, RZ, 0x0 ;  /* 0x00000000ff187424 */ /* 0x000fe400078e00ff */
[----:B------:R-:W-:Y:S01]  /*0a30*/  IMAD.MOV.U32 R25, RZ, RZ, 0x7ff00000 ;  /* 0x7ff00000ff197424 */ /* 0x000fe200078e00ff */
[----:B------:R-:W-:Y:S06]  /*0a40*/  BRA `(.L_x_14) ;  /* 0x0000000000047947 */ /* 0x000fec0003800000 */
.L_x_15:
[----:B------:R-:W-:-:S11]  /*0a50*/  DADD R24, R18, 2 ;  /* 0x4000000012187429 */ /* 0x000fd60000000000 */
.L_x_14:
[----:B------:R-:W-:Y:S05]  /*0a60*/  BSYNC.RECONVERGENT B1 ;  /* 0x0000000000017941 */ /* 0x000fea0003800200 */
.L_x_13:
[----:B------:R-:W2:Y:S04]  /*0a70*/  LDG.E R20, desc[UR10][R12.64] ;  /* 0x0000000a0c147981 */ /* 0x000ea8000c1e1900 */
[----:B------:R-:W2:Y:S01]  /*0a80*/  LDG.E R19, desc[UR10][R8.64] ;  /* 0x0000000a08137981 */ /* 0x000ea2000c1e1900 */
[----:B------:R-:W-:Y:S01]  /*0a90*/  FSETP.NEU.AND P0, PT, R5, 1, PT ;  /* 0x3f8000000500780b */ /* 0x000fe20003f0d000 */
[----:B------:R-:W-:Y:S01]  /*0aa0*/  BSSY.RECONVERGENT B1, `(.L_x_16) ;  /* 0x0000008000017945 */ /* 0x000fe20003800200 */
[----:B------:R-:W-:Y:S02]  /*0ab0*/  MOV R0, 0xb20 ;  /* 0x00000b2000007802 */ /* 0x000fe40000000f00 */
[----:B------:R-:W-:Y:S02]  /*0ac0*/  FSEL R46, R24, RZ, P0 ;  /* 0x000000ff182e7208 */ /* 0x000fe40000000000 */
[----:B------:R-:W-:Y:S01]  /*0ad0*/  FSEL R47, R25, 1.875, P0 ;  /* 0x3ff00000192f7808 */ /* 0x000fe20000000000 */
[----:B--2---:R-:W-:-:S04]  /*0ae0*/  FADD R20, R20, -R19 ;  /* 0x8000001314147221 */ /* 0x004fc80000000000 */
[----:B------:R-:W0:Y:S02]  /*0af0*/  F2F.F64.F32 R18, R20 ;  /* 0x0000001400127310 */ /* 0x000e240000201800 */
[----:B0-----:R-:W-:-:S11]  /*0b00*/  DADD R44, -RZ, |R18| ;  /* 0x00000000ff2c7229 */ /* 0x001fd60000000512 */
[----:B------:R-:W-:Y:S05]  /*0b10*/  CALL.REL.NOINC `($NearestNeighborKernel$__internal_accurate_pow) ;  /* 0x0000000400ec7944 */ /* 0x000fea0003c00000 */
[----:B------:R-:W-:Y:S05]  /*0b20*/  BSYNC.RECONVERGENT B1 ;  /* 0x0000000000017941 */ /* 0x000fea0003800200 */
.L_x_16:
        /* <DEDUP_REMOVED lines=12> */
[----:B------:R-:W-:Y:S01]  /*0bf0*/  IMAD.MOV.U32 R24, RZ, RZ, 0x0 ;  /* 0x00000000ff187424 */ /* 0x000fe200078e00ff */
[----:B------:R-:W-:Y:S01]  /*0c00*/  MOV R25, 0x7ff00000 ;  /* 0x7ff0000000197802 */ /* 0x000fe20000000f00 */
[----:B------:R-:W-:Y:S06]  /*0c10*/  BRA `(.L_x_18) ;  /* 0x0000000000047947 */ /* 0x000fec0003800000 */
.L_x_19:
[----:B------:R-:W-:-:S11]  /*0c20*/  DADD R24, R18, 2 ;  /* 0x4000000012187429 */ /* 0x000fd60000000000 */
.L_x_18:
[----:B------:R-:W-:Y:S05]  /*0c30*/  BSYNC.RECONVERGENT B1 ;  /* 0x0000000000017941 */ /* 0x000fea0003800200 */
.L_x_17:
[----:B------:R-:W-:Y:S01]  /*0c40*/  FSETP.NEU.AND P0, PT, R20, 1, PT ;  /* 0x3f8000001400780b */ /* 0x000fe20003f0d000 */
[----:B------:R-:W-:Y:S01]  /*0c50*/  IMAD.MOV.U32 R22, RZ, RZ, 0x0 ;  /* 0x00000000ff167424 */ /* 0x000fe200078e00ff */
[----:B------:R-:W-:Y:S01]  /*0c60*/  BSSY.RECONVERGENT B1, `(.L_x_20) ;  /* 0x0000019000017945 */ /* 0x000fe20003800200 */
[----:B------:R-:W-:Y:S01]  /*0c70*/  IMAD.MOV.U32 R23, RZ, RZ, 0x3fd80000 ;  /* 0x3fd80000ff177424 */ /* 0x000fe200078e00ff */
[----:B------:R-:W-:Y:S02]  /*0c80*/  FSEL R18, R24, RZ, P0 ;  /* 0x000000ff18127208 */ /* 0x000fe40000000000 */
[----:B------:R-:W-:-:S06]  /*0c90*/  FSEL R19, R25, 1.875, P0 ;  /* 0x3ff0000019137808 */ /* 0x000fcc0000000000 */
        /* <DEDUP_REMOVED lines=15> */
[----:B------:R-:W-:Y:S01]  /*0d90*/  IMAD.MOV.U32 R22, RZ, RZ, R26 ;  /* 0x000000ffff167224 */ /* 0x000fe200078e001a */
[----:B------:R-:W-:Y:S01]  /*0da0*/  MOV R0, 0xdf0 ;  /* 0x00000df000007802 */ /* 0x000fe20000000f00 */
[----:B------:R-:W-:Y:S02]  /*0db0*/  IMAD.MOV.U32 R20, RZ, RZ, R46 ;  /* 0x000000ffff147224 */ /* 0x000fe400078e002e */
[----:B------:R-:W-:Y:S02]  /*0dc0*/  IMAD.MOV.U32 R19, RZ, RZ, R47 ;  /* 0x000000ffff137224 */ /* 0x000fe400078e002f */
[----:B------:R-:W-:-:S07]  /*0dd0*/  IMAD.MOV.U32 R23, RZ, RZ, R21 ;  /* 0x000000ffff177224 */ /* 0x000fce00078e0015 */
[----:B------:R-:W-:Y:S05]  /*0de0*/  CALL.REL.NOINC `($__internal_0_$__cuda_sm20_dsqrt_rn_f64_mediumpath_v1) ;  /* 0x0000000000847944 */ /* 0x000fea0003c00000 */
.L_x_21:
[----:B------:R-:W-:Y:S05]  /*0df0*/  BSYNC.RECONVERGENT B1 ;  /* 0x0000000000017941 */ /* 0x000fea0003800200 */
.L_x_20:
[----:B------:R-:W0:Y:S01]  /*0e00*/  F2F.F32.F64 R22, R22 ;  /* 0x0000001600167310 */ /* 0x000e220000301000 */
[----:B------:R-:W-:Y:S01]  /*0e10*/  UMOV UR4, 0x47ae147b ;  /* 0x47ae147b00047882 */ /* 0x000fe20000000000 */
[----:B------:R-:W-:Y:S01]  /*0e20*/  UMOV UR5, 0x3f947ae1 ;  /* 0x3f947ae100057882 */ /* 0x000fe20000000000 */
        /* <DEDUP_REMOVED lines=15> */
[----:B------:R0:W-:Y:S04]  /*0f20*/  @P0 STG.E desc[UR10][R20.64], RZ ;  /* 0x000000ff14000986 */ /* 0x0001e8000c10190a */
[----:B------:R0:W-:Y:S02]  /*0f30*/  @!P0 STG.E desc[UR10][R6.64], RZ ;  /* 0x000000ff06008986 */ /* 0x0001e4000c10190a */
.L_x_11:
[----:B------:R-:W-:Y:S05]  /*0f40*/  BSYNC.RECONVERGENT B0 ;  /* 0x0000000000007941 */ /* 0x000fea0003800200 */
.L_x_10:
[----:B------:R-:W-:Y:S01]  /*0f50*/  IADD3 R4, PT, PT, R4, 0x2, RZ ;  /* 0x0000000204047810 */ /* 0x000fe20007ffe0ff */
[----:B------:R-:W-:Y:S01]  /*0f60*/  VIADD R2, R2, 0x2 ;  /* 0x0000000202027836 */ /* 0x000fe20000000000 */
[----:B------:R-:W-:Y:S02]  /*0f70*/  IADD3 R10, P1, PT, R10, 0x8, RZ ;  /* 0x000000080a0a7810 */ /* 0x000fe40007f3e0ff */
[----:B------:R-:W-:Y:S02]  /*0f80*/  ISETP.NE.AND P0, PT, R4, 0x3e9, PT ;  /* 0x000003e90400780c */ /* 0x000fe40003f05270 */
[----:B------:R-:W-:Y:S01]  /*0f90*/  IADD3 R8, P2, PT, R8, 0x8, RZ ;  /* 0x0000000808087810 */ /* 0x000fe20007f5e0ff */
[----:B------:R-:W-:Y:S01]  /*0fa0*/  IMAD.X R11, RZ, RZ, R11, P1 ;  /* 0x000000ffff0b7224 */ /* 0x000fe200008e060b */
[----:B01----:R-:W-:-:S03]  /*0fb0*/  IADD3 R6, P3, PT, R6, 0x8, RZ ;  /* 0x0000000806067810 */ /* 0x003fc60007f7e0ff */
[----:B------:R-:W-:Y:S02]  /*0fc0*/  IMAD.X R9, RZ, RZ, R9, P2 ;  /* 0x000000ffff097224 */ /* 0x000fe400010e0609 */
[----:B------:R-:W-:-:S04]  /*0fd0*/  IMAD.X R7, RZ, RZ, R7, P3 ;  /* 0x000000ffff077224 */ /* 0x000fc800018e0607 */
[----:B------:R-:W-:Y:S05]  /*0fe0*/  @P0 BRA `(.L_x_22) ;  /* 0xfffffff0007c0947 */ /* 0x000fea000383ffff */
[----:B------:R-:W-:Y:S05]  /*0ff0*/  EXIT ;  /* 0x000000000000794d */ /* 0x000fea0003800000 */
        .weak           $__internal_0_$__cuda_sm20_dsqrt_rn_f64_mediumpath_v1
        .type           $__internal_0_$__cuda_sm20_dsqrt_rn_f64_mediumpath_v1,@function
        .size           $__internal_0_$__cuda_sm20_dsqrt_rn_f64_mediumpath_v1,($NearestNeighborKernel$__internal_accurate_pow - $__internal_0_$__cuda_sm20_dsqrt_rn_f64_mediumpath_v1)
$__internal_0_$__cuda_sm20_dsqrt_rn_f64_mediumpath_v1:
[----:B------:R-:W-:Y:S01]  /*1000*/  ISETP.GE.U32.AND P0, PT, R18, -0x3400000, PT ;  /* 0xfcc000001200780c */ /* 0x000fe20003f06070 */
[----:B------:R-:W-:Y:S01]  /*1010*/  BSSY.RECONVERGENT B2, `(.L_x_23) ;  /* 0x0000026000027945 */ /* 0x000fe20003800200 */
[----:B------:R-:W-:Y:S02]  /*1020*/  IMAD.MOV.U32 R18, RZ, RZ, R20 ;  /* 0x000000ffff127224 */ /* 0x000fe400078e0014 */
[----:B------:R-:W-:Y:S02]  /*1030*/  IMAD.MOV.U32 R20, RZ, RZ, R28 ;  /* 0x000000ffff147224 */ /* 0x000fe400078e001c */
[----:B------:R-:W-:-:S07]  /*1040*/  IMAD.MOV.U32 R21, RZ, RZ, R29 ;  /* 0x000000ffff157224 */ /* 0x000fce00078e001d */
[----:B------:R-:W-:Y:S05]  /*1050*/  @!P0 BRA `(.L_x_24) ;  /* 0x0000000000208947 */ /* 0x000fea0003800000 */
[----:B------:R-:W-:-:S10]  /*1060*/  DFMA.RM R20, R20, R22, R24 ;  /* 0x000000161414722b */ /* 0x000fd40000004018 */
[----:B------:R-:W-:-:S05]  /*1070*/  IADD3 R22, P0, PT, R20, 0x1, RZ ;  /* 0x0000000114167810 */ /* 0x000fca0007f1e0ff */
[----:B------:R-:W-:-:S06]  /*1080*/  IMAD.X R23, RZ, RZ, R21, P0 ;  /* 0x000000ffff177224 */ /* 0x000fcc00000e0615 */
[----:B------:R-:W-:-:S08]  /*1090*/  DFMA.RP R18, -R20, R22, R18 ;  /* 0x000000161412722b */ /* 0x000fd00000008112 */
[----:B------:R-:W-:-:S06]  /*10a0*/  DSETP.GT.AND P0, PT, R18, RZ, PT ;  /* 0x000000ff1200722a */ /* 0x000fcc0003f04000 */
[----:B------:R-:W-:Y:S02]  /*10b0*/  FSEL R20, R22, R20, P0 ;  /* 0x0000001416147208 */ /* 0x000fe40000000000 */
[----:B------:R-:W-:Y:S01]  /*10c0*/  FSEL R21, R23, R21, P0 ;  /* 0x0000001517157208 */ /* 0x000fe20000000000 */
[----:B------:R-:W-:Y:S06]  /*10d0*/  BRA `(.L_x_25) ;  /* 0x0000000000647947 */ /* 0x000fec0003800000 */
.L_x_24:
[----:B------:R-:W-:-:S14]  /*10e0*/  DSETP.NE.AND P0, PT, R18, RZ, PT ;  /* 0x000000ff1200722a */ /* 0x000fdc0003f05000 */
[----:B------:R-:W-:Y:S05]  /*10f0*/  @!P0 BRA `(.L_x_26) ;  /* 0x0000000000588947 */ /* 0x000fea0003800000 */
[----:B------:R-:W-:-:S13]  /*1100*/  ISETP.GE.AND P0, PT, R19, RZ, PT ;  /* 0x000000ff1300720c */ /* 0x000fda0003f06270 */
[----:B------:R-:W-:Y:S01]  /*1110*/  @!P0 IMAD.MOV.U32 R20, RZ, RZ, 0x0 ;  /* 0x00000000ff148424 */ /* 0x000fe200078e00ff */
[----:B------:R-:W-:Y:S01]  /*1120*/  @!P0 MOV R21, 0xfff80000 ;  /* 0xfff8000000158802 */ /* 0x000fe20000000f00 */
[----:B------:R-:W-:Y:S06]  /*1130*/  @!P0 BRA `(.L_x_25) ;  /* 0x00000000004c8947 */ /* 0x000fec0003800000 */
[----:B------:R-:W-:-:S13]  /*1140*/  ISETP.GT.AND P0, PT, R19, 0x7fefffff, PT ;  /* 0x7fefffff1300780c */ /* 0x000fda0003f04270 */
[----:B------:R-:W-:Y:S05]  /*1150*/  @P0 BRA `(.L_x_26) ;  /* 0x0000000000400947 */ /* 0x000fea0003800000 */
[----:B------:R-:W-:Y:S01]  /*1160*/  DMUL R18, R18, 8.11296384146066816958e+31 ;  /* 0x4690000012127828 */ /* 0x000fe20000000000 */
[----:B------:R-:W-:Y:S02]  /*1170*/  IMAD.MOV.U32 R20, RZ, RZ, RZ ;  /* 0x000000ffff147224 */ /* 0x000fe400078e00ff */
[----:B------:R-:W-:Y:S02]  /*1180*/  IMAD.MOV.U32 R24, RZ, RZ, 0x0 ;  /* 0x00000000ff187424 */ /* 0x000fe400078e00ff */
[----:B------:R-:W-:Y:S01]  /*1190*/  IMAD.MOV.U32 R25, RZ, RZ, 0x3fd80000 ;  /* 0x3fd80000ff197424 */ /* 0x000fe200078e00ff */
[----:B------:R-:W0:Y:S02]  /*11a0*/  MUFU.RSQ64H R21, R19 ;  /* 0x0000001300157308 */ /* 0x000e240000001c00 */
[----:B0-----:R-:W-:-:S08]  /*11b0*/  DMUL R22, R20, R20 ;  /* 0x0000001414167228 */ /* 0x001fd00000000000 */
[----:B------:R-:W-:-:S08]  /*11c0*/  DFMA R22, R18, -R22, 1 ;  /* 0x3ff000001216742b */ /* 0x000fd00000000816 */
[----:B------:R-:W-:Y:S02]  /*11d0*/  DFMA R24, R22, R24, 0.5 ;  /* 0x3fe000001618742b */ /* 0x000fe40000000018 */
[----:B------:R-:W-:-:S08]  /*11e0*/  DMUL R22, R20, R22 ;  /* 0x0000001614167228 */ /* 0x000fd00000000000 */
[----:B------:R-:W-:-:S08]  /*11f0*/  DFMA R22, R24, R22, R20 ;  /* 0x000000161816722b */ /* 0x000fd00000000014 */
[----:B------:R-:W-:Y:S02]  /*1200*/  DMUL R20, R18, R22 ;  /* 0x0000001612147228 */ /* 0x000fe40000000000 */
[----:B------:R-:W-:-:S06]  /*1210*/  VIADD R23, R23, 0xfff00000 ;  /* 0xfff0000017177836 */ /* 0x000fcc0000000000 */
[----:B------:R-:W-:-:S08]  /*1220*/  DFMA R24, R20, -R20, R18 ;  /* 0x800000141418722b */ /* 0x000fd00000000012 */
[----:B------:R-:W-:-:S10]  /*1230*/  DFMA R20, R22, R24, R20 ;  /* 0x000000181614722b */ /* 0x000fd40000000014 */
[----:B------:R-:W-:Y:S01]  /*1240*/  VIADD R21, R21, 0xfcb00000 ;  /* 0xfcb0000015157836 */ /* 0x000fe20000000000 */
[----:B------:R-:W-:Y:S06]  /*1250*/  BRA `(.L_x_25) ;  /* 0x0000000000047947 */ /* 0x000fec0003800000 */
.L_x_26:
[----:B------:R-:W-:-:S11]  /*1260*/  DADD R20, R18, R18 ;  /* 0x0000000012147229 */ /* 0x000fd60000000012 */
.L_x_25:
[----:B------:R-:W-:Y:S05]  /*1270*/  BSYNC.RECONVERGENT B2 ;  /* 0x0000000000027941 */ /* 0x000fea0003800200 */
.L_x_23:
[----:B------:R-:W-:Y:S01]  /*1280*/  IMAD.MOV.U32 R18, RZ, RZ, R0 ;  /* 0x000000ffff127224 */ /* 0x000fe200078e0000 */
[----:B------:R-:W-:Y:S01]  /*1290*/  MOV R19, 0x0 ;  /* 0x0000000000137802 */ /* 0x000fe20000000f00 */
[----:B------:R-:W-:Y:S02]  /*12a0*/  IMAD.MOV.U32 R22, RZ, RZ, R20 ;  /* 0x000000ffff167224 */ /* 0x000fe400078e0014 */
[----:B------:R-:W-:Y:S01]  /*12b0*/  IMAD.MOV.U32 R23, RZ, RZ, R21 ;  /* 0x000000ffff177224 */ /* 0x000fe200078e0015 */
[----:B------:R-:W-:Y:S06]  /*12c0*/  RET.REL.NODEC R18 `(NearestNeighborKernel) ;  /* 0xffffffec124c7950 */ /* 0x000fec0003c3ffff */
        .type           $NearestNeighborKernel$__internal_accurate_pow,@function
        .size           $NearestNeighborKernel$__internal_accurate_pow,(.L_x_30 - $NearestNeighborKernel$__internal_accurate_pow)
$NearestNeighborKernel$__internal_accurate_pow:
[----:B------:R-:W-:Y:S01]  /*12d0*/  ISETP.GT.U32.AND P0, PT, R45, 0xfffff, PT ;  /* 0x000fffff2d00780c */ /* 0x000fe20003f04070 */
[----:B------:R-:W-:Y:S01]  /*12e0*/  IMAD.MOV.U32 R24, RZ, RZ, R45 ;  /* 0x000000ffff187224 */ /* 0x000fe200078e002d */
[----:B------:R-:W-:Y:S01]  /*12f0*/  MOV R27, 0x3ed0f5d2 ;  /* 0x3ed0f5d2001b7802 */ /* 0x000fe20000000f00 */
[----:B------:R-:W-:Y:S01]  /*1300*/  IMAD.MOV.U32 R28, RZ, RZ, R44 ;  /* 0x000000ffff1c7224 */ /* 0x000fe200078e002c */
[----:B------:R-:W-:Y:S01]  /*1310*/  UMOV UR4, 0x7d2cafe2 ;  /* 0x7d2cafe200047882 */ /* 0x000fe20000000000 */
[----:B------:R-:W-:Y:S01]  /*1320*/  IMAD.MOV.U32 R26, RZ, RZ, 0x41ad3b5a ;  /* 0x41ad3b5aff1a7424 */ /* 0x000fe200078e00ff */
[----:B------:R-:W-:Y:S01]  /*1330*/  UMOV UR5, 0x3eb0f5ff ;  /* 0x3eb0f5ff00057882 */ /* 0x000fe20000000000 */
[----:B------:R-:W-:Y:S01]  /*1340*/  UMOV UR6, 0x3b39803f ;  /* 0x3b39803f00067882 */ /* 0x000fe20000000000 */
[----:B------:R-:W-:-:S05]  /*1350*/  UMOV UR7, 0x3c7abc9e ;  /* 0x3c7abc9e00077882 */ /* 0x000fca0000000000 */
[----:B------:R-:W-:Y:S01]  /*1360*/  @!P0 DMUL R22, R44, 1.80143985094819840000e+16 ;  /* 0x435000002c168828 */ /* 0x000fe20000000000 */
[----:B------:R-:W-:-:S09]  /*1370*/  SHF.R.U32.HI R45, RZ, 0x14, R45 ;  /* 0x00000014ff2d7819 */ /* 0x000fd2000001162d */
[----:B------:R-:W-:Y:S01]  /*1380*/  @!P0 IMAD.MOV.U32 R24, RZ, RZ, R23 ;  /* 0x000000ffff188224 */ /* 0x000fe200078e0017 */
[----:B------:R-:W-:Y:S01]  /*1390*/  @!P0 LEA.HI R45, R23, 0xffffffca, RZ, 0xc ;  /* 0xffffffca172d8811 */ /* 0x000fe200078f60ff */
[----:B------:R-:W-:-:S03]  /*13a0*/  @!P0 IMAD.MOV.U32 R28, RZ, RZ, R22 ;  /* 0x000000ffff1c8224 */ /* 0x000fc600078e0016 */
[----:B------:R-:W-:Y:S01]  /*13b0*/  LOP3.LUT R24, R24, 0x800fffff, RZ, 0xc0, !PT ;  /* 0x800fffff18187812 */ /* 0x000fe200078ec0ff */
[----:B------:R-:W-:-:S03]  /*13c0*/  VIADD R22, R45, 0xfffffc01 ;  /* 0xfffffc012d167836 */ /* 0x000fc60000000000 */
[----:B------:R-:W-:Y:S01]  /*13d0*/  LOP3.LUT R29, R24, 0x3ff00000, RZ, 0xfc, !PT ;  /* 0x3ff00000181d7812 */ /* 0x000fe200078efcff */
[----:B------:R-:W-:-:S03]  /*13e0*/  IMAD.MOV.U32 R24, RZ, RZ, RZ ;  /* 0x000000ffff187224 */ /* 0x000fc600078e00ff */
[----:B------:R-:W-:-:S13]  /*13f0*/  ISETP.GE.U32.AND P1, PT, R29, 0x3ff6a09f, PT ;  /* 0x3ff6a09f1d00780c */ /* 0x000fda0003f26070 */
[----:B------:R-:W-:Y:S02]  /*1400*/  @P1 VIADD R25, R29, 0xfff00000 ;  /* 0xfff000001d191836 */ /* 0x000fe40000000000 */
[----:B------:R-:W-:Y:S02]  /*1410*/  @P1 VIADD R22, R45, 0xfffffc02 ;  /* 0xfffffc022d161836 */ /* 0x000fe40000000000 */
[----:B------:R-:W-:-:S06]  /*1420*/  @P1 IMAD.MOV.U32 R29, RZ, RZ, R25 ;  /* 0x000000ffff1d1224 */ /* 0x000fcc00078e0019 */
[C---:B------:R-:W-:Y:S02]  /*1430*/  DADD R30, R28.reuse, 1 ;  /* 0x3ff000001c1e7429 */ /* 0x040fe40000000000 */
[----:B------:R-:W-:-:S04]  /*1440*/  DADD R28, R28, -1 ;  /* 0xbff000001c1c7429 */ /* 0x000fc80000000000 */
[----:B------:R-:W0:Y:S02]  /*1450*/  MUFU.RCP64H R25, R31 ;  /* 0x0000001f00197308 */ /* 0x000e240000001800 */
[----:B0-----:R-:W-:-:S08]  /*1460*/  DFMA R38, -R30, R24, 1 ;  /* 0x3ff000001e26742b */ /* 0x001fd00000000118 */
[----:B------:R-:W-:-:S08]  /*1470*/  DFMA R38, R38, R38, R38 ;  /* 0x000000262626722b */ /* 0x000fd00000000026 */
[----:B------:R-:W-:-:S08]  /*1480*/  DFMA R38, R24, R38, R24 ;  /* 0x000000261826722b */ /* 0x000fd00000000018 */
[----:B------:R-:W-:-:S08]  /*1490*/  DMUL R24, R28, R38 ;  /* 0x000000261c187228 */ /* 0x000fd00000000000 */
[----:B------:R-:W-:-:S08]  /*14a0*/  DFMA R24, R28, R38, R24 ;  /* 0x000000261c18722b */ /* 0x000fd00000000018 */
[----:B------:R-:W-:Y:S02]  /*14b0*/  DMUL R36, R24, R24 ;  /* 0x0000001818247228 */ /* 0x000fe40000000000 */
[----:B------:R-:W-:-:S06]  /*14c0*/  DADD R30, R28, -R24 ;  /* 0x000000001c1e7229 */ /* 0x000fcc0000000818 */
[----:B------:R-:W-:Y:S01]  /*14d0*/  DFMA R26, R36, UR4, R26 ;  /* 0x00000004241a7c2b */ /* 0x000fe2000800001a */
[----:B------:R-:W-:Y:S01]  /*14e0*/  UMOV UR4, 0x75488a3f ;  /* 0x75488a3f00047882 */ /* 0x000fe20000000000 */
[----:B------:R-:W-:Y:S01]  /*14f0*/  UMOV UR5, 0x3ef3b20a ;  /* 0x3ef3b20a00057882 */ /* 0x000fe20000000000 */
[----:B------:R-:W-:-:S05]  /*1500*/  DADD R30, R30, R30 ;  /* 0x000000001e1e7229 */ /* 0x000fca000000001e */
[----:B------:R-:W-:Y:S01]  /*1510*/  DFMA R34, R36, R26, UR4 ;  /* 0x0000000424227e2b */ /* 0x000fe2000800001a */
[----:B------:R-:W-:Y:S01]  /*1520*/  UMOV UR4, 0xe4faecd5 ;  /* 0xe4faecd500047882 */ /* 0x000fe20000000000 */
[----:B------:R-:W-:Y:S01]  /*1530*/  UMOV UR5, 0x3f1745cd ;  /* 0x3f1745cd00057882 */ /* 0x000fe20000000000 */
[-C--:B------:R-:W-:Y:S02]  /*1540*/  DFMA R30, R28, -R24.reuse, R30 ;  /* 0x800000181c1e722b */ /* 0x080fe4000000001e */
[----:B------:R-:W-:-:S03]  /*1550*/  DMUL R28, R24, R24 ;  /* 0x00000018181c7228 */ /* 0x000fc60000000000 */
[----:B------:R-:W-:Y:S01]  /*1560*/  DFMA R34, R36, R34, UR4 ;  /* 0x0000000424227e2b */ /* 0x000fe20008000022 */
[----:B------:R-:W-:Y:S01]  /*1570*/  UMOV UR4, 0x258a578b ;  /* 0x258a578b00047882 */ /* 0x000fe20000000000 */
[----:B------:R-:W-:Y:S01]  /*1580*/  UMOV UR5, 0x3f3c71c7 ;  /* 0x3f3c71c700057882 */ /* 0x000fe20000000000 */
[----:B------:R-:W-:-:S05]  /*1590*/  DMUL R30, R38, R30 ;  /* 0x0000001e261e7228 */ /* 0x000fca0000000000 */
[----:B------:R-:W-:Y:S01]  /*15a0*/  DFMA R34, R36, R34, UR4 ;  /* 0x0000000424227e2b */ /* 0x000fe20008000022 */
[----:B------:R-:W-:Y:S01]  /*15b0*/  UMOV UR4, 0x9242b910 ;  /* 0x9242b91000047882 */ /* 0x000fe20000000000 */
[----:B------:R-:W-:-:S03]  /*15c0*/  UMOV UR5, 0x3f624924 ;  /* 0x3f62492400057882 */ /* 0x000fc60000000000 */
[----:B------:R-:W-:Y:S02]  /*15d0*/  VIADD R41, R31, 0x100000 ;  /* 0x001000001f297836 */ /* 0x000fe40000000000 */
[----:B------:R-:W-:Y:S01]  /*15e0*/  IMAD.MOV.U32 R40, RZ, RZ, R30 ;  /* 0x000000ffff287224 */ /* 0x000fe200078e001e */
[----:B------:R-:W-:Y:S01]  /*15f0*/  DFMA R34, R36, R34, UR4 ;  /* 0x0000000424227e2b */ /* 0x000fe20008000022 */
[----:B------:R-:W-:Y:S01]  /*1600*/  UMOV UR4, 0x99999dfb ;  /* 0x99999dfb00047882 */ /* 0x000fe20000000000 */
[----:B------:R-:W-:-:S06]  /*1610*/  UMOV UR5, 0x3f899999 ;  /* 0x3f89999900057882 */ /* 0x000fcc0000000000 */
[----:B------:R-:W-:Y:S01]  /*1620*/  DFMA R34, R36, R34, UR4 ;  /* 0x0000000424227e2b */ /* 0x000fe20008000022 */
[----:B------:R-:W-:Y:S01]  /*1630*/  UMOV UR4, 0x55555555 ;  /* 0x5555555500047882 */ /* 0x000fe20000000000 */
[----:B------:R-:W-:-:S06]  /*1640*/  UMOV UR5, 0x3fb55555 ;  /* 0x3fb5555500057882 */ /* 0x000fcc0000000000 */
[----:B------:R-:W-:-:S08]  /*1650*/  DFMA R26, R36, R34, UR4 ;  /* 0x00000004241a7e2b */ /* 0x000fd00008000022 */
[----:B------:R-:W-:Y:S01]  /*1660*/  DADD R32, -R26, UR4 ;  /* 0x000000041a207e29 */ /* 0x000fe20008000100 */
[----:B------:R-:W-:Y:S01]  /*1670*/  UMOV UR4, 0xb9e7b0 ;  /* 0x00b9e7b000047882 */ /* 0x000fe20000000000 */
[----:B------:R-:W-:-:S06]  /*1680*/  UMOV UR5, 0x3c46a4cb ;  /* 0x3c46a4cb00057882 */ /* 0x000fcc0000000000 */
[----:B------:R-:W-:Y:S02]  /*1690*/  DFMA R36, R36, R34, R32 ;  /* 0x000000222424722b */ /* 0x000fe40000000020 */
[C---:B------:R-:W-:Y:S02]  /*16a0*/  DMUL R32, R24.reuse, R28 ;  /* 0x0000001c18207228 */ /* 0x040fe40000000000 */
[----:B------:R-:W-:-:S04]  /*16b0*/  DFMA R34, R24, R24, -R28 ;  /* 0x000000181822722b */ /* 0x000fc8000000081c */
[----:B------:R-:W-:Y:S01]  /*16c0*/  DADD R36, R36, -UR4 ;  /* 0x8000000424247e29 */ /* 0x000fe20008000000 */
[----:B------:R-:W-:Y:S01]  /*16d0*/  UMOV UR4, 0x80000000 ;  /* 0x8000000000047882 */ /* 0x000fe20000000000 */
[C---:B------:R-:W-:Y:S01]  /*16e0*/  DFMA R38, R24.reuse, R28, -R32 ;  /* 0x0000001c1826722b */ /* 0x040fe20000000820 */
[----:B------:R-:W-:Y:S01]  /*16f0*/  UMOV UR5, 0x43300000 ;  /* 0x4330000000057882 */ /* 0x000fe20000000000 */
[----:B------:R-:W-:-:S06]  /*1700*/  DFMA R34, R24, R40, R34 ;  /* 0x000000281822722b */ /* 0x000fcc0000000022 */
[----:B------:R-:W-:Y:S02]  /*1710*/  DFMA R38, R30, R28, R38 ;  /* 0x0000001c1e26722b */ /* 0x000fe40000000026 */
[----:B------:R-:W-:-:S06]  /*1720*/  DADD R28, R26, R36 ;  /* 0x000000001a1c7229 */ /* 0x000fcc0000000024 */
[----:B------:R-:W-:Y:S02]  /*1730*/  DFMA R38, R24, R34, R38 ;  /* 0x000000221826722b */ /* 0x000fe40000000026 */
[----:B------:R-:W-:Y:S02]  /*1740*/  DMUL R34, R28, R32 ;  /* 0x000000201c227228 */ /* 0x000fe40000000000 */
[----:B------:R-:W-:-:S06]  /*1750*/  DADD R40, R26, -R28 ;  /* 0x000000001a287229 */ /* 0x000fcc000000081c */
[----:B------:R-:W-:Y:S02]  /*1760*/  DFMA R26, R28, R32, -R34 ;  /* 0x000000201c1a722b */ /* 0x000fe40000000822 */
[----:B------:R-:W-:-:S06]  /*1770*/  DADD R40, R36, R40 ;  /* 0x0000000024287229 */ /* 0x000fcc0000000028 */
[----:B------:R-:W-:-:S08]  /*1780*/  DFMA R26, R28, R38, R26 ;  /* 0x000000261c1a722b */ /* 0x000fd0000000001a */
[----:B------:R-:W-:-:S08]  /*1790*/  DFMA R32, R40, R32, R26 ;  /* 0x000000202820722b */ /* 0x000fd0000000001a */
[----:B------:R-:W-:-:S08]  /*17a0*/  DADD R28, R34, R32 ;  /* 0x00000000221c7229 */ /* 0x000fd00000000020 */
[--C-:B------:R-:W-:Y:S02]  /*17b0*/  DADD R26, R24, R28.reuse ;  /* 0x00000000181a7229 */ /* 0x100fe4000000001c */
[----:B------:R-:W-:-:S06]  /*17c0*/  DADD R34, R34, -R28 ;  /* 0x0000000022227229 */ /* 0x000fcc000000081c */
[----:B------:R-:W-:Y:S02]  /*17d0*/  DADD R24, R24, -R26 ;  /* 0x0000000018187229 */ /* 0x000fe4000000081a */
[----:B------:R-:W-:-:S06]  /*17e0*/  DADD R34, R32, R34 ;  /* 0x0000000020227229 */ /* 0x000fcc0000000022 */
[----:B------:R-:W-:-:S08]  /*17f0*/  DADD R24, R28, R24 ;  /* 0x000000001c187229 */ /* 0x000fd00000000018 */
[----:B------:R-:W-:-:S08]  /*1800*/  DADD R24, R34, R24 ;  /* 0x0000000022187229 */ /* 0x000fd00000000018 */
[----:B------:R-:W-:Y:S01]  /*1810*/  DADD R30, R30, R24 ;  /* 0x000000001e1e7229 */ /* 0x000fe20000000018 */
[----:B------:R-:W-:Y:S01]  /*1820*/  LOP3.LUT R24, R22, 0x80000000, RZ, 0x3c, !PT ;  /* 0x8000000016187812 */ /* 0x000fe200078e3cff */
[----:B------:R-:W-:-:S06]  /*1830*/  IMAD.MOV.U32 R25, RZ, RZ, 0x43300000 ;  /* 0x43300000ff197424 */ /* 0x000fcc00078e00ff */
[----:B------:R-:W-:Y:S02]  /*1840*/  DADD R28, R26, R30 ;  /* 0x000000001a1c7229 */ /* 0x000fe4000000001e */
[----:B------:R-:W-:Y:S01]  /*1850*/  DADD R24, R24, -UR4 ;  /* 0x8000000418187e29 */ /* 0x000fe20008000000 */
[----:B------:R-:W-:Y:S01]  /*1860*/  UMOV UR4, 0xfefa39ef ;  /* 0xfefa39ef00047882 */ /* 0x000fe20000000000 */
[----:B------:R-:W-:-:S04]  /*1870*/  UMOV UR5, 0x3fe62e42 ;  /* 0x3fe62e4200057882 */ /* 0x000fc80000000000 */
[--C-:B------:R-:W-:Y:S02]  /*1880*/  DADD R32, R26, -R28.reuse ;  /* 0x000000001a207229 */ /* 0x100fe4000000081c */
[----:B------:R-:W-:-:S06]  /*1890*/  DFMA R22, R24, UR4, R28 ;  /* 0x0000000418167c2b */ /* 0x000fcc000800001c */
[----:B------:R-:W-:Y:S02]  /*18a0*/  DADD R32, R30, R32 ;  /* 0x000000001e207229 */ /* 0x000fe40000000020 */
[----:B------:R-:W-:-:S08]  /*18b0*/  DFMA R26, R24, -UR4, R22 ;  /* 0x80000004181a7c2b */ /* 0x000fd00008000016 */
[----:B------:R-:W-:-:S08]  /*18c0*/  DADD R26, -R28, R26 ;  /* 0x000000001c1a7229 */ /* 0x000fd0000000011a */
[----:B------:R-:W-:-:S08]  /*18d0*/  DADD R26, R32, -R26 ;  /* 0x00000000201a7229 */ /* 0x000fd0000000081a */
[----:B------:R-:W-:-:S08]  /*18e0*/  DFMA R26, R24, UR6, R26 ;  /* 0x00000006181a7c2b */ /* 0x000fd0000800001a */
[----:B------:R-:W-:-:S08]  /*18f0*/  DADD R24, R22, R26 ;  /* 0x0000000016187229 */ /* 0x000fd0000000001a */
[----:B------:R-:W-:Y:S02]  /*1900*/  DADD R22, R22, -R24 ;  /* 0x0000000016167229 */ /* 0x000fe40000000818 */
[----:B------:R-:W-:-:S06]  /*1910*/  DMUL R32, R24, 2 ;  /* 0x4000000018207828 */ /* 0x000fcc0000000000 */
[----:B------:R-:W-:Y:S02]  /*1920*/  DADD R22, R26, R22 ;  /* 0x000000001a167229 */ /* 0x000fe40000000016 */
[----:B------:R-:W-:-:S08]  /*1930*/  DFMA R30, R24, 2, -R32 ;  /* 0x40000000181e782b */ /* 0x000fd00000000820 */
[----:B------:R-:W-:Y:S01]  /*1940*/  DFMA R30, R22, 2, R30 ;  /* 0x40000000161e782b */ /* 0x000fe2000000001e */
[----:B------:R-:W-:Y:S02]  /*1950*/  IMAD.MOV.U32 R22, RZ, RZ, 0x652b82fe ;  /* 0x652b82feff167424 */ /* 0x000fe400078e00ff */
[----:B------:R-:W-:-:S05]  /*1960*/  IMAD.MOV.U32 R23, RZ, RZ, 0x3ff71547 ;  /* 0x3ff71547ff177424 */ /* 0x000fca00078e00ff */
[----:B------:R-:W-:-:S08]  /*1970*/  DADD R24, R32, R30 ;  /* 0x0000000020187229 */ /* 0x000fd0000000001e */
[----:B------:R-:W-:Y:S02]  /*1980*/  DFMA R22, R24, R22, 6.75539944105574400000e+15 ;  /* 0x433800001816742b */ /* 0x000fe40000000016 */
[----:B------:R-:W-:Y:S01]  /*1990*/  FSETP.GEU.AND P0, PT, |R25|, 4.1917929649353027344, PT ;  /* 0x4086232b1900780b */ /* 0x000fe20003f0e200 */
[----:B------:R-:W-:-:S05]  /*19a0*/  DADD R32, R32, -R24 ;  /* 0x0000000020207229 */ /* 0x000fca0000000818 */
[----:B------:R-:W-:-:S03]  /*19b0*/  DADD R26, R22, -6.75539944105574400000e+15 ;  /* 0xc3380000161a7429 */ /* 0x000fc60000000000 */
[----:B------:R-:W-:-:S05]  /*19c0*/  DADD R30, R30, R32 ;  /* 0x000000001e1e7229 */ /* 0x000fca0000000020 */
[----:B------:R-:W-:Y:S01]  /*19d0*/  DFMA R28, R26, -UR4, R24 ;  /* 0x800000041a1c7c2b */ /* 0x000fe20008000018 */
[----:B------:R-:W-:Y:S01]  /*19e0*/  UMOV UR4, 0x3b39803f ;  /* 0x3b39803f00047882 */ /* 0x000fe20000000000 */
[----:B------:R-:W-:-:S06]  /*19f0*/  UMOV UR5, 0x3c7abc9e ;  /* 0x3c7abc9e00057882 */ /* 0x000fcc0000000000 */
[----:B------:R-:W-:Y:S01]  /*1a00*/  DFMA R28, R26, -UR4, R28 ;  /* 0x800000041a1c7c2b */ /* 0x000fe2000800001c */
[----:B------:R-:W-:Y:S01]  /*1a10*/  UMOV UR4, 0x69ce2bdf ;  /* 0x69ce2bdf00047882 */ /* 0x000fe20000000000 */
[----:B------:R-:W-:Y:S01]  /*1a20*/  IMAD.MOV.U32 R26, RZ, RZ, -0x35dec16 ;  /* 0xfca213eaff1a7424 */ /* 0x000fe200078e00ff */
[----:B------:R-:W-:Y:S01]  /*1a30*/  MOV R27, 0x3e928af3 ;  /* 0x3e928af3001b7802 */ /* 0x000fe20000000f00 */
[----:B------:R-:W-:-:S05]  /*1a40*/  UMOV UR5, 0x3e5ade15 ;  /* 0x3e5ade1500057882 */ /* 0x000fca0000000000 */
[----:B------:R-:W-:Y:S01]  /*1a50*/  DFMA R26, R28, UR4, R26 ;  /* 0x000000041c1a7c2b */ /* 0x000fe2000800001a */
[----:B------:R-:W-:Y:S01]  /*1a60*/  UMOV UR4, 0x62401315 ;  /* 0x6240131500047882 */ /* 0x000fe20000000000 */
[----:B------:R-:W-:-:S06]  /*1a70*/  UMOV UR5, 0x3ec71dee ;  /* 0x3ec71dee00057882 */ /* 0x000fcc0000000000 */
[----:B------:R-:W-:Y:S01]  /*1a80*/  DFMA R26, R28, R26, UR4 ;  /* 0x000000041c1a7e2b */ /* 0x000fe2000800001a */
        /* <DEDUP_REMOVED lines=20> */
[----:B------:R-:W-:-:S08]  /*1bd0*/  DFMA R26, R28, R26, UR4 ;  /* 0x000000041c1a7e2b */ /* 0x000fd0000800001a */
[----:B------:R-:W-:-:S08]  /*1be0*/  DFMA R26, R28, R26, 1 ;  /* 0x3ff000001c1a742b */ /* 0x000fd0000000001a */
[----:B------:R-:W-:-:S10]  /*1bf0*/  DFMA R26, R28, R26, 1 ;  /* 0x3ff000001c1a742b */ /* 0x000fd4000000001a */
[----:B------:R-:W-:Y:S02]  /*1c00*/  IMAD R29, R22, 0x100000, R27 ;  /* 0x00100000161d7824 */ /* 0x000fe400078e021b */
[----:B------:R-:W-:Y:S01]  /*1c10*/  IMAD.MOV.U32 R28, RZ, RZ, R26 ;  /* 0x000000ffff1c7224 */ /* 0x000fe200078e001a */
[----:B------:R-:W-:Y:S06]  /*1c20*/  @!P0 BRA `(.L_x_27) ;  /* 0x0000000000308947 */ /* 0x000fec0003800000 */
[----:B------:R-:W-:Y:S01]  /*1c30*/  FSETP.GEU.AND P1, PT, |R25|, 4.2275390625, PT ;  /* 0x408748001900780b */ /* 0x000fe20003f2e200 */
[C---:B------:R-:W-:Y:S02]  /*1c40*/  DADD R28, R24.reuse, +INF ;  /* 0x7ff00000181c7429 */ /* 0x040fe40000000000 */
[----:B------:R-:W-:-:S08]  /*1c50*/  DSETP.GEU.AND P0, PT, R24, RZ, PT ;  /* 0x000000ff1800722a */ /* 0x000fd00003f0e000 */
[----:B------:R-:W-:Y:S02]  /*1c60*/  FSEL R28, R28, RZ, P0 ;  /* 0x000000ff1c1c7208 */ /* 0x000fe40000000000 */
[----:B------:R-:W-:Y:S02]  /*1c70*/  @!P1 LEA.HI R23, R22, R22, RZ, 0x1 ;  /* 0x0000001616179211 */ /* 0x000fe400078f08ff */
[----:B------:R-:W-:Y:S02]  /*1c80*/  FSEL R29, R29, RZ, P0 ;  /* 0x000000ff1d1d7208 */ /* 0x000fe40000000000 */
[----:B------:R-:W-:-:S05]  /*1c90*/  @!P1 SHF.R.S32.HI R23, RZ, 0x1, R23 ;  /* 0x00000001ff179819 */ /* 0x000fca0000011417 */
[----:B------:R-:W-:Y:S02]  /*1ca0*/  @!P1 IMAD.IADD R22, R22, 0x1, -R23 ;  /* 0x0000000116169824 */ /* 0x000fe400078e0a17 */
[----:B------:R-:W-:-:S03]  /*1cb0*/  @!P1 IMAD R27, R23, 0x100000, R27 ;  /* 0x00100000171b9824 */ /* 0x000fc600078e021b */
[----:B------:R-:W-:Y:S01]  /*1cc0*/  @!P1 LEA R23, R22, 0x3ff00000, 0x14 ;  /* 0x3ff0000016179811 */ /* 0x000fe200078ea0ff */
[----:B------:R-:W-:-:S06]  /*1cd0*/  @!P1 IMAD.MOV.U32 R22, RZ, RZ, RZ ;  /* 0x000000ffff169224 */ /* 0x000fcc00078e00ff */
[----:B------:R-:W-:-:S11]  /*1ce0*/  @!P1 DMUL R28, R26, R22 ;  /* 0x000000161a1c9228 */ /* 0x000fd60000000000 */
.L_x_27:
[----:B------:R-:W-:Y:S01]  /*1cf0*/  DFMA R30, R30, R28, R28 ;  /* 0x0000001c1e1e722b */ /* 0x000fe2000000001c */
[----:B------:R-:W-:Y:S01]  /*1d00*/  IMAD.MOV.U32 R22, RZ, RZ, R0 ;  /* 0x000000ffff167224 */ /* 0x000fe200078e0000 */
[----:B------:R-:W-:Y:S01]  /*1d10*/  DSETP.NEU.AND P0, PT, |R28|, +INF , PT ;  /* 0x7ff000001c00742a */ /* 0x000fe20003f0d200 */
[----:B------:R-:W-:-:S07]  /*1d20*/  IMAD.MOV.U32 R23, RZ, RZ, 0x0 ;  /* 0x00000000ff177424 */ /* 0x000fce00078e00ff */
[----:B------:R-:W-:Y:S02]  /*1d30*/  FSEL R24, R28, R30, !P0 ;  /* 0x0000001e1c187208 */ /* 0x000fe40004000000 */
[----:B------:R-:W-:Y:S01]  /*1d40*/  FSEL R28, R29, R31, !P0 ;  /* 0x0000001f1d1c7208 */ /* 0x000fe20004000000 */
[----:B------:R-:W-:Y:S06]  /*1d50*/  RET.REL.NODEC R22 `(NearestNeighborKernel) ;  /* 0xffffffe016a87950 */ /* 0x000fec0003c3ffff */
.L_x_28:
[----:B------:R-:W-:-:S00]  /*1d60*/  BRA `(.L_x_28) ;  /* 0xfffffffc00fc7947 */ /* 0x000fc0000383ffff */
[----:B------:R-:W-:-:S00]  /*1d70*/  NOP ;  /* 0x0000000000007918 */ /* 0x000fc00000000000 */
        /* <DEDUP_REMOVED lines=8> */
.L_x_30:


//--------------------- .nv.shared.reserved.0     --------------------------
	.section	.nv.shared.reserved.0,"aw",@nobits
	.weak		__nv_reservedSMEM_offset_0_alias
	.size		__nv_reservedSMEM_offset_0_alias, 0, 64
	.other		__nv_reservedSMEM_offset_0_alias,@"STO_CUDA_RESERVED_SHARED STV_DEFAULT"
__nv_reservedSMEM_offset_0_alias:
	.zero		0
	.zero		64


//--------------------- .nv.constant0.NearestNeighborKernel --------------------------
	.section	.nv.constant0.NearestNeighborKernel,"a",@progbits
	.sectionflags	@""
	.align	4
.nv.constant0.NearestNeighborKernel:
	.zero		944


//--------------------- SYMBOLS --------------------------

	.type		.nv.reservedSmem.offset0,@object
	.size		.nv.reservedSmem.offset0,0x4
